//
// Generated by NVIDIA NVVM Compiler
//
// Compiler Build ID: CL-36424714
// Cuda compilation tools, release 13.0, V13.0.88
// Based on NVVM 20.0.0
//

.version 9.0
.target sm_100
.address_size 64

	// .globl	_Z7computefiiffifffff
.extern .func  (.param .b32 func_retval0) vprintf
(
	.param .b64 vprintf_param_0,
	.param .b64 vprintf_param_1
)
;
.global .align 1 .b8 $str[7] = {37, 46, 49, 55, 103, 10};

.visible .entry _Z7computefiiffifffff(
	.param .f32 _Z7computefiiffifffff_param_0,
	.param .u32 _Z7computefiiffifffff_param_1,
	.param .u32 _Z7computefiiffifffff_param_2,
	.param .f32 _Z7computefiiffifffff_param_3,
	.param .f32 _Z7computefiiffifffff_param_4,
	.param .u32 _Z7computefiiffifffff_param_5,
	.param .f32 _Z7computefiiffifffff_param_6,
	.param .f32 _Z7computefiiffifffff_param_7,
	.param .f32 _Z7computefiiffifffff_param_8,
	.param .f32 _Z7computefiiffifffff_param_9,
	.param .f32 _Z7computefiiffifffff_param_10
)
{
	.local .align 8 .b8 	__local_depot0[8];
	.reg .b64 	%SP;
	.reg .b64 	%SPL;
	.reg .pred 	%p<31>;
	.reg .b32 	%r<30>;
	.reg .b32 	%f<90>;
	.reg .b64 	%rd<5>;
	.reg .b64 	%fd<2>;

	mov.u64 	%SPL, __local_depot0;
	cvta.local.u64 	%SP, %SPL;
	ld.param.f32 	%f89, [_Z7computefiiffifffff_param_0];
	ld.param.u32 	%r13, [_Z7computefiiffifffff_param_1];
	ld.param.u32 	%r14, [_Z7computefiiffifffff_param_2];
	ld.param.f32 	%f32, [_Z7computefiiffifffff_param_3];
	ld.param.f32 	%f33, [_Z7computefiiffifffff_param_4];
	ld.param.u32 	%r15, [_Z7computefiiffifffff_param_5];
	ld.param.f32 	%f27, [_Z7computefiiffifffff_param_6];
	ld.param.f32 	%f28, [_Z7computefiiffifffff_param_7];
	ld.param.f32 	%f29, [_Z7computefiiffifffff_param_8];
	ld.param.f32 	%f30, [_Z7computefiiffifffff_param_9];
	ld.param.f32 	%f31, [_Z7computefiiffifffff_param_10];
	div.rn.f32 	%f34, %f32, 0f79CD6586;
	mul.f32 	%f35, %f34, %f33;
	cvt.rpi.f32.f32 	%f36, %f35;
	mov.f32 	%f37, 0f05776814;
	div.rn.f32 	%f38, %f37, %f36;
	setp.neu.f32 	%p1, %f89, %f38;
	setp.lt.s32 	%p2, %r13, 1;
	or.pred  	%p3, %p1, %p2;
	@%p3 bra 	$L__BB0_33;
	setp.lt.s32 	%p4, %r14, 1;
	div.rn.f32 	%f39, %f27, %f28;
	mul.f32 	%f40, %f39, 0f00000000;
	setp.lt.f32 	%p5, %f40, 0f00800000;
	mul.f32 	%f41, %f40, 0f4B000000;
	selp.f32 	%f42, %f41, %f40, %p5;
	selp.f32 	%f43, 0fC1B80000, 0f00000000, %p5;
	mov.b32 	%r16, %f42;
	add.s32 	%r17, %r16, -1059760811;
	and.b32  	%r18, %r17, -8388608;
	sub.s32 	%r19, %r16, %r18;
	mov.b32 	%f44, %r19;
	cvt.rn.f32.s32 	%f45, %r18;
	fma.rn.f32 	%f46, %f45, 0f34000000, %f43;
	add.f32 	%f47, %f44, 0fBF800000;
	fma.rn.f32 	%f48, %f47, 0fBE055027, 0f3E1039F6;
	fma.rn.f32 	%f49, %f48, %f47, 0fBDF8CDCC;
	fma.rn.f32 	%f50, %f49, %f47, 0f3E0F2955;
	fma.rn.f32 	%f51, %f50, %f47, 0fBE2AD8B9;
	fma.rn.f32 	%f52, %f51, %f47, 0f3E4CED0B;
	fma.rn.f32 	%f53, %f52, %f47, 0fBE7FFF22;
	fma.rn.f32 	%f54, %f53, %f47, 0f3EAAAA78;
	fma.rn.f32 	%f55, %f54, %f47, 0fBF000000;
	mul.f32 	%f56, %f47, %f55;
	fma.rn.f32 	%f57, %f56, %f47, %f47;
	fma.rn.f32 	%f58, %f46, 0f3F317218, %f57;
	setp.gt.u32 	%p6, %r16, 2139095039;
	fma.rn.f32 	%f59, %f42, 0f7F800000, 0f7F800000;
	selp.f32 	%f60, %f59, %f58, %p6;
	setp.eq.f32 	%p7, %f42, 0f00000000;
	selp.f32 	%f1, 0fFF800000, %f60, %p7;
	mov.f32 	%f61, 0fF81B67D5;
	sub.f32 	%f2, %f61, %f29;
	add.f32 	%f62, %f30, 0f00000064;
	mov.f32 	%f63, 0f00000000;
	div.rn.f32 	%f64, %f63, %f62;
	div.rn.f32 	%f3, %f64, 0f79D790C4;
	mov.f32 	%f65, 0fFBAD3CC6;
	div.rn.f32 	%f4, %f65, %f31;
	@%p4 bra 	$L__BB0_33;
	setp.gt.s32 	%p8, %r15, 0;
	@%p8 bra 	$L__BB0_18;
	and.b32  	%r1, %r14, 3;
	and.b32  	%r2, %r14, 2147483644;
	mov.b32 	%r28, 0;
$L__BB0_4:
	setp.lt.u32 	%p9, %r14, 4;
	@%p9 bra 	$L__BB0_9;
	mov.b32 	%r29, 0;
$L__BB0_6:
	setp.neu.f32 	%p10, %f2, 0fFB615F51;
	mov.f32 	%f89, 0fFB615F51;
	@%p10 bra 	$L__BB0_8;
	sqrt.rn.f32 	%f68, %f4;
	div.rn.f32 	%f89, %f3, %f68;
$L__BB0_8:
	add.s32 	%r29, %r29, 4;
	setp.ne.s32 	%p11, %r29, %r2;
	@%p11 bra 	$L__BB0_6;
$L__BB0_9:
	setp.eq.s32 	%p12, %r1, 0;
	@%p12 bra 	$L__BB0_17;
	setp.neu.f32 	%p13, %f2, 0fFB615F51;
	mov.f32 	%f89, 0fFB615F51;
	@%p13 bra 	$L__BB0_12;
	sqrt.rn.f32 	%f70, %f4;
	div.rn.f32 	%f89, %f3, %f70;
$L__BB0_12:
	setp.eq.s32 	%p14, %r1, 1;
	@%p14 bra 	$L__BB0_17;
	setp.neu.f32 	%p15, %f2, 0fFB615F51;
	mov.f32 	%f87, 0fFB615F51;
	@%p15 bra 	$L__BB0_15;
	sqrt.rn.f32 	%f72, %f4;
	div.rn.f32 	%f87, %f3, %f72;
$L__BB0_15:
	setp.eq.s32 	%p16, %r1, 2;
	setp.neu.f32 	%p17, %f2, 0fFB615F51;
	or.pred  	%p18, %p16, %p17;
	selp.f32 	%f89, %f87, 0fFB615F51, %p16;
	@%p18 bra 	$L__BB0_17;
	sqrt.rn.f32 	%f73, %f4;
	div.rn.f32 	%f89, %f3, %f73;
$L__BB0_17:
	add.s32 	%r28, %r28, 1;
	setp.ne.s32 	%p19, %r28, %r13;
	@%p19 bra 	$L__BB0_4;
	bra.uni 	$L__BB0_33;
$L__BB0_18:
	and.b32  	%r3, %r14, 3;
	and.b32  	%r23, %r14, 2147483644;
	neg.s32 	%r4, %r23;
	mov.b32 	%r26, 0;
$L__BB0_19:
	setp.lt.u32 	%p20, %r14, 4;
	@%p20 bra 	$L__BB0_24;
	mov.u32 	%r27, %r4;
$L__BB0_21:
	setp.neu.f32 	%p21, %f1, %f2;
	mov.f32 	%f89, %f1;
	@%p21 bra 	$L__BB0_23;
	sqrt.rn.f32 	%f75, %f4;
	div.rn.f32 	%f89, %f3, %f75;
$L__BB0_23:
	add.s32 	%r27, %r27, 4;
	setp.ne.s32 	%p22, %r27, 0;
	@%p22 bra 	$L__BB0_21;
$L__BB0_24:
	setp.eq.s32 	%p23, %r3, 0;
	@%p23 bra 	$L__BB0_32;
	setp.neu.f32 	%p24, %f1, %f2;
	mov.f32 	%f89, %f1;
	@%p24 bra 	$L__BB0_27;
	sqrt.rn.f32 	%f76, %f4;
	div.rn.f32 	%f89, %f3, %f76;
$L__BB0_27:
	setp.eq.s32 	%p25, %r3, 1;
	@%p25 bra 	$L__BB0_32;
	setp.neu.f32 	%p26, %f1, %f2;
	mov.f32 	%f82, %f1;
	@%p26 bra 	$L__BB0_30;
	sqrt.rn.f32 	%f77, %f4;
	div.rn.f32 	%f82, %f3, %f77;
$L__BB0_30:
	setp.eq.s32 	%p27, %r3, 2;
	setp.neu.f32 	%p28, %f1, %f2;
	or.pred  	%p29, %p27, %p28;
	selp.f32 	%f89, %f82, %f1, %p27;
	@%p29 bra 	$L__BB0_32;
	sqrt.rn.f32 	%f78, %f4;
	div.rn.f32 	%f89, %f3, %f78;
$L__BB0_32:
	add.s32 	%r26, %r26, 1;
	setp.eq.s32 	%p30, %r26, %r13;
	@%p30 bra 	$L__BB0_33;
	bra.uni 	$L__BB0_19;
$L__BB0_33:
	add.u64 	%rd1, %SP, 0;
	add.u64 	%rd2, %SPL, 0;
	cvt.f64.f32 	%fd1, %f89;
	st.local.f64 	[%rd2], %fd1;
	mov.u64 	%rd3, $str;
	cvta.global.u64 	%rd4, %rd3;
	{ // callseq 0, 0
	.param .b64 param0;
	st.param.b64 	[param0], %rd4;
	.param .b64 param1;
	st.param.b64 	[param1], %rd1;
	.param .b32 retval0;
	call.uni (retval0), 
	vprintf, 
	(
	param0, 
	param1
	);
	ld.param.b32 	%r24, [retval0];
	} // callseq 0
	ret;

}


// ===== COMPILED SASS (sm_100) =====

	.target	sm_100

	.elftype	@"ET_EXEC"


//--------------------- .note.nv.tkinfo           --------------------------
	.section	.note.nv.tkinfo,"",@"SHT_NOTE"
	.sectionflags	@"SHF_NOTE_NV_TKINFO"
	.tkinfo
        /*0018*/ 	.word	0x00000002
        /*0030*/ 	.string	""
        /*0030*/ 	.string	"ptxas"
        /*0030*/ 	.string	"Cuda compilation tools, release 13.0, V13.0.88"
        /*0030*/ 	.string	"Build cuda_13.0.r13.0/compiler.36424714_0"
        /*0030*/ 	.string	"-arch sm_100 -m 64 "



//--------------------- .note.nv.cuinfo           --------------------------
	.section	.note.nv.cuinfo,"",@"SHT_NOTE"
	.sectionflags	@"SHF_NOTE_NV_CUINFO"
        /*0018*/ 	.short	0x0002
        /*001a*/ 	.short	0x0064
        /*001c*/ 	.short	0x0082
	.zero		2


//--------------------- .nv.info                  --------------------------
	.section	.nv.info,"",@"SHT_CUDA_INFO"
	.align	4


	//----- nvinfo : EIATTR_REGCOUNT
	.align		4
        /*0000*/ 	.byte	0x04, 0x2f
        /*0002*/ 	.short	(.L_2 - .L_1)
	.align		4
.L_1:
        /*0004*/ 	.word	index@(_Z7computefiiffifffff)
        /*0008*/ 	.word	0x00000018


	//----- nvinfo : EIATTR_FRAME_SIZE
	.align		4
.L_2:
        /*000c*/ 	.byte	0x04, 0x11
        /*000e*/ 	.short	(.L_4 - .L_3)
	.align		4
.L_3:
        /*0010*/ 	.word	index@($__internal_1_$__cuda_sm3x_div_rn_noftz_f32_slowpath)
        /*0014*/ 	.word	0x00000008


	//----- nvinfo : EIATTR_FRAME_SIZE
	.align		4
.L_4:
        /*0018*/ 	.byte	0x04, 0x11
        /*001a*/ 	.short	(.L_6 - .L_5)
	.align		4
.L_5:
        /*001c*/ 	.word	index@($__internal_0_$__cuda_sm20_sqrt_rn_f32_slowpath)
        /*0020*/ 	.word	0x00000008


	//----- nvinfo : EIATTR_FRAME_SIZE
	.align		4
.L_6:
        /*0024*/ 	.byte	0x04, 0x11
        /*0026*/ 	.short	(.L_8 - .L_7)
	.align		4
.L_7:
        /*0028*/ 	.word	index@(_Z7computefiiffifffff)
        /*002c*/ 	.word	0x00000008


	//----- nvinfo : EIATTR_MIN_STACK_SIZE
	.align		4
.L_8:
        /*0030*/ 	.byte	0x04, 0x12
        /*0032*/ 	.short	(.L_10 - .L_9)
	.align		4
.L_9:
        /*0034*/ 	.word	index@(_Z7computefiiffifffff)
        /*0038*/ 	.word	0x00000008
.L_10:


//--------------------- .nv.compat                --------------------------
	.section	.nv.compat,"",@"SHT_CUDA_COMPAT_INFO"
	.align	4
        /*0000*/ 	.byte	0x02, 0x09, 0x00, 0x00, 0x02, 0x02, 0x01, 0x00, 0x02, 0x05, 0x05, 0x00, 0x03, 0x07, 0x01, 0x01
        /*0010*/ 	.byte	0x02, 0x03, 0x00, 0x00, 0x02, 0x06, 0x01, 0x00, 0x04, 0x0b, 0x08, 0x00, 0x01, 0x00, 0x00, 0x00
        /*0020*/ 	.byte	0x00, 0x00, 0x00, 0x00


//--------------------- .nv.info._Z7computefiiffifffff --------------------------
	.section	.nv.info._Z7computefiiffifffff,"",@"SHT_CUDA_INFO"
	.sectionflags	@""
	.align	4


	//----- nvinfo : EIATTR_CUDA_API_VERSION
	.align		4
        /*0000*/ 	.byte	0x04, 0x37
        /*0002*/ 	.short	(.L_12 - .L_11)
.L_11:
        /*0004*/ 	.word	0x00000082


	//----- nvinfo : EIATTR_KPARAM_INFO
	.align		4
.L_12:
        /*0008*/ 	.byte	0x04, 0x17
        /*000a*/ 	.short	(.L_14 - .L_13)
.L_13:
        /*000c*/ 	.word	0x00000000
        /*0010*/ 	.short	0x000a
        /*0012*/ 	.short	0x0028
        /*0014*/ 	.byte	0x00, 0xf0, 0x11, 0x00


	//----- nvinfo : EIATTR_KPARAM_INFO
	.align		4
.L_14:
        /*0018*/ 	.byte	0x04, 0x17
        /*001a*/ 	.short	(.L_16 - .L_15)
.L_15:
        /*001c*/ 	.word	0x00000000
        /*0020*/ 	.short	0x0009
        /*0022*/ 	.short	0x0024
        /*0024*/ 	.byte	0x00, 0xf0, 0x11, 0x00


	//----- nvinfo : EIATTR_KPARAM_INFO
	.align		4
.L_16:
        /*0028*/ 	.byte	0x04, 0x17
        /*002a*/ 	.short	(.L_18 - .L_17)
.L_17:
        /*002c*/ 	.word	0x00000000
        /*0030*/ 	.short	0x0008
        /*0032*/ 	.short	0x0020
        /*0034*/ 	.byte	0x00, 0xf0, 0x11, 0x00


	//----- nvinfo : EIATTR_KPARAM_INFO
	.align		4
.L_18:
        /*0038*/ 	.byte	0x04, 0x17
        /*003a*/ 	.short	(.L_20 - .L_19)
.L_19:
        /*003c*/ 	.word	0x00000000
        /*0040*/ 	.short	0x0007
        /*0042*/ 	.short	0x001c
        /*0044*/ 	.byte	0x00, 0xf0, 0x11, 0x00


	//----- nvinfo : EIATTR_KPARAM_INFO
	.align		4
.L_20:
        /*0048*/ 	.byte	0x04, 0x17
        /*004a*/ 	.short	(.L_22 - .L_21)
.L_21:
        /*004c*/ 	.word	0x00000000
        /*0050*/ 	.short	0x0006
        /*0052*/ 	.short	0x0018
        /*0054*/ 	.byte	0x00, 0xf0, 0x11, 0x00


	//----- nvinfo : EIATTR_KPARAM_INFO
	.align		4
.L_22:
        /*0058*/ 	.byte	0x04, 0x17
        /*005a*/ 	.short	(.L_24 - .L_23)
.L_23:
        /*005c*/ 	.word	0x00000000
        /*0060*/ 	.short	0x0005
        /*0062*/ 	.short	0x0014
        /*0064*/ 	.byte	0x00, 0xf0, 0x11, 0x00


	//----- nvinfo : EIATTR_KPARAM_INFO
	.align		4
.L_24:
        /*0068*/ 	.byte	0x04, 0x17
        /*006a*/ 	.short	(.L_26 - .L_25)
.L_25:
        /*006c*/ 	.word	0x00000000
        /*0070*/ 	.short	0x0004
        /*0072*/ 	.short	0x0010
        /*0074*/ 	.byte	0x00, 0xf0, 0x11, 0x00


	//----- nvinfo : EIATTR_KPARAM_INFO
	.align		4
.L_26:
        /*0078*/ 	.byte	0x04, 0x17
        /*007a*/ 	.short	(.L_28 - .L_27)
.L_27:
        /*007c*/ 	.word	0x00000000
        /*0080*/ 	.short	0x0003
        /*0082*/ 	.short	0x000c
        /*0084*/ 	.byte	0x00, 0xf0, 0x11, 0x00


	//----- nvinfo : EIATTR_KPARAM_INFO
	.align		4
.L_28:
        /*0088*/ 	.byte	0x04, 0x17
        /*008a*/ 	.short	(.L_30 - .L_29)
.L_29:
        /*008c*/ 	.word	0x00000000
        /*0090*/ 	.short	0x0002
        /*0092*/ 	.short	0x0008
        /*0094*/ 	.byte	0x00, 0xf0, 0x11, 0x00


	//----- nvinfo : EIATTR_KPARAM_INFO
	.align		4
.L_30:
        /*0098*/ 	.byte	0x04, 0x17
        /*009a*/ 	.short	(.L_32 - .L_31)
.L_31:
        /*009c*/ 	.word	0x00000000
        /*00a0*/ 	.short	0x0001
        /*00a2*/ 	.short	0x0004
        /*00a4*/ 	.byte	0x00, 0xf0, 0x11, 0x00


	//----- nvinfo : EIATTR_KPARAM_INFO
	.align		4
.L_32:
        /*00a8*/ 	.byte	0x04, 0x17
        /*00aa*/ 	.short	(.L_34 - .L_33)
.L_33:
        /*00ac*/ 	.word	0x00000000
        /*00b0*/ 	.short	0x0000
        /*00b2*/ 	.short	0x0000
        /*00b4*/ 	.byte	0x00, 0xf0, 0x11, 0x00


	//----- nvinfo : EIATTR_SPARSE_MMA_MASK
	.align		4
.L_34:
        /*00b8*/ 	.byte	0x03, 0x50
        /*00ba*/ 	.short	0x0000


	//----- nvinfo : EIATTR_MAXREG_COUNT
	.align		4
        /*00bc*/ 	.byte	0x03, 0x1b
        /*00be*/ 	.short	0x00ff


	//----- nvinfo : EIATTR_EXTERNS
	.align		4
        /*00c0*/ 	.byte	0x04, 0x0f
        /*00c2*/ 	.short	(.L_36 - .L_35)


	//   ....[0]....
	.align		4
.L_35:
        /*00c4*/ 	.word	index@(vprintf)


	//----- nvinfo : EIATTR_MERCURY_ISA_VERSION
	.align		4
.L_36:
        /*00c8*/ 	.byte	0x03, 0x5f
        /*00ca*/ 	.short	0x0101


	//----- nvinfo : EIATTR_VRC_CTA_INIT_COUNT
	.align		4
        /*00cc*/ 	.byte	0x02, 0x4a
	.zero		1
	.zero		1


	//----- nvinfo : EIATTR_SYSCALL_OFFSETS
	.align		4
        /*00d0*/ 	.byte	0x04, 0x46
        /*00d2*/ 	.short	(.L_38 - .L_37)


	//   ....[0]....
.L_37:
        /*00d4*/ 	.word	0x000019b0


	//----- nvinfo : EIATTR_EXIT_INSTR_OFFSETS
	.align		4
.L_38:
        /*00d8*/ 	.byte	0x04, 0x1c
        /*00da*/ 	.short	(.L_40 - .L_39)


	//   ....[0]....
.L_39:
        /*00dc*/ 	.word	0x000019c0


	//----- nvinfo : EIATTR_CRS_STACK_SIZE
	.align		4
.L_40:
        /*00e0*/ 	.byte	0x04, 0x1e
        /*00e2*/ 	.short	(.L_42 - .L_41)
.L_41:
        /*00e4*/ 	.word	0x00000000


	//----- nvinfo : EIATTR_CBANK_PARAM_SIZE
	.align		4
.L_42:
        /*00e8*/ 	.byte	0x03, 0x19
        /*00ea*/ 	.short	0x002c


	//----- nvinfo : EIATTR_PARAM_CBANK
	.align		4
        /*00ec*/ 	.byte	0x04, 0x0a
        /*00ee*/ 	.short	(.L_44 - .L_43)
	.align		4
.L_43:
        /*00f0*/ 	.word	index@(.nv.constant0._Z7computefiiffifffff)
        /*00f4*/ 	.short	0x0380
        /*00f6*/ 	.short	0x002c


	//----- nvinfo : EIATTR_SW_WAR
	.align		4
.L_44:
        /*00f8*/ 	.byte	0x04, 0x36
        /*00fa*/ 	.short	(.L_46 - .L_45)
.L_45:
        /*00fc*/ 	.word	0x00000008
.L_46:


//--------------------- .nv.callgraph             --------------------------
	.section	.nv.callgraph,"",@"SHT_CUDA_CALLGRAPH"
	.align	4
	.sectionentsize	8
	.align		4
        /*0000*/ 	.word	0x00000000
	.align		4
        /*0004*/ 	.word	0xffffffff
	.align		4
        /*0008*/ 	.word	index@(_Z7computefiiffifffff)
	.align		4
        /*000c*/ 	.word	index@(vprintf)
	.align		4
        /*0010*/ 	.word	0x00000000
	.align		4
        /*0014*/ 	.word	0xfffffffe
	.align		4
        /*0018*/ 	.word	0x00000000
	.align		4
        /*001c*/ 	.word	0xfffffffd
	.align		4
        /*0020*/ 	.word	0x00000000
	.align		4
        /*0024*/ 	.word	0xfffffffc


//--------------------- .nv.constant4             --------------------------
	.section	.nv.constant4,"a",@progbits
	.align	8
	.align		8
.nv.constant4:
        /*0000*/ 	.dword	vprintf
	.align		8
        /*0008*/ 	.dword	$str


//--------------------- .text._Z7computefiiffifffff --------------------------
	.section	.text._Z7computefiiffifffff,"ax",@progbits
	.align	128
        .global         _Z7computefiiffifffff
        .type           _Z7computefiiffifffff,@function
        .size           _Z7computefiiffifffff,(.L_x_50 - _Z7computefiiffifffff)
        .other          _Z7computefiiffifffff,@"STO_CUDA_ENTRY STV_DEFAULT"
_Z7computefiiffifffff:
.text._Z7computefiiffifffff:
[----:B------:R-:W0:Y:S08]  /*0000*/  LDC R1, c[0x0][0x37c] ;  /* 0x0000df00ff017b82 */ /* 0x000e300000000800 */
[----:B------:R-:W1:Y:S01]  /*0010*/  LDC R4, c[0x0][0x38c] ;  /* 0x0000e300ff047b82 */ /* 0x000e620000000800 */
[----:B------:R-:W-:Y:S01]  /*0020*/  HFMA2 R0, -RZ, RZ, 47520, 1414 ;  /* 0x79cd6586ff007431 */ /* 0x000fe200000001ff */
[----:B------:R-:W2:Y:S01]  /*0030*/  LDCU UR4, c[0x0][0x2f8] ;  /* 0x00005f00ff0477ac */ /* 0x000ea20008000800 */
[----:B------:R-:W-:Y:S01]  /*0040*/  IMAD.MOV.U32 R3, RZ, RZ, 0x51f8908 ;  /* 0x051f8908ff037424 */ /* 0x000fe200078e00ff */
[----:B0-----:R-:W-:Y:S01]  /*0050*/  IADD3 R1, PT, PT, R1, -0x8, RZ ;  /* 0xfffffff801017810 */ /* 0x001fe20007ffe0ff */
[----:B------:R-:W0:Y:S01]  /*0060*/  LDCU UR5, c[0x0][0x2fc] ;  /* 0x00005f80ff0577ac */ /* 0x000e220008000800 */
[----:B------:R-:W3:Y:S01]  /*0070*/  LDCU UR6, c[0x0][0x380] ;  /* 0x00007000ff0677ac */ /* 0x000ee20008000800 */
[----:B------:R-:W-:-:S04]  /*0080*/  FFMA R0, R3, -R0, 1 ;  /* 0x3f80000003007423 */ /* 0x000fc80000000800 */
[----:B------:R-:W-:Y:S01]  /*0090*/  FFMA R0, R0, R3, 7.5013127368955480171e-36 ;  /* 0x051f890800007423 */ /* 0x000fe20000000003 */
[----:B--2---:R-:W-:Y:S01]  /*00a0*/  IADD3 R6, P1, PT, R1, UR4, RZ ;  /* 0x0000000401067c10 */ /* 0x004fe2000ff3e0ff */
[----:B-1----:R-:W1:Y:S02]  /*00b0*/  FCHK P0, R4, 1.33309999492923174248e+35 ;  /* 0x79cd658604007902 */ /* 0x002e640000000000 */
[----:B------:R-:W-:Y:S01]  /*00c0*/  FFMA R3, R0, R4, RZ ;  /* 0x0000000400037223 */ /* 0x000fe200000000ff */
[----:B0-----:R-:W-:-:S03]  /*00d0*/  IADD3.X R7, PT, PT, RZ, UR5, RZ, P1, !PT ;  /* 0x00000005ff077c10 */ /* 0x001fc60008ffe4ff */
[----:B------:R-:W-:-:S04]  /*00e0*/  FFMA R2, R3, -1.33309999492923174248e+35, R4 ;  /* 0xf9cd658603027823 */ /* 0x000fc80000000004 */
[----:B------:R-:W-:Y:S01]  /*00f0*/  FFMA R2, R0, R2, R3 ;  /* 0x0000000200027223 */ /* 0x000fe20000000003 */
[----:B---3--:R-:W-:Y:S01]  /*0100*/  IMAD.U32 R0, RZ, RZ, UR6 ;  /* 0x00000006ff007e24 */ /* 0x008fe2000f8e00ff */
[----:B-1----:R-:W-:Y:S06]  /*0110*/  @!P0 BRA `(.L_x_0) ;  /* 0x0000000000108947 */ /* 0x002fec0003800000 */
[----:B------:R-:W0:Y:S01]  /*0120*/  LDC R2, c[0x0][0x38c] ;  /* 0x0000e300ff027b82 */ /* 0x000e220000000800 */
[----:B------:R-:W-:Y:S01]  /*0130*/  IMAD.MOV.U32 R3, RZ, RZ, 0x79cd6586 ;  /* 0x79cd6586ff037424 */ /* 0x000fe200078e00ff */
[----:B------:R-:W-:-:S07]  /*0140*/  MOV R14, 0x160 ;  /* 0x00000160000e7802 */ /* 0x000fce0000000f00 */
[----:B0-----:R-:W-:Y:S05]  /*0150*/  CALL.REL.NOINC `($__internal_1_$__cuda_sm3x_div_rn_noftz_f32_slowpath) ;  /* 0x00000018007c7944 */ /* 0x001fea0003c00000 */
.L_x_0:
[----:B------:R-:W0:Y:S02]  /*0160*/  LDCU UR4, c[0x0][0x390] ;  /* 0x00007200ff0477ac */ /* 0x000e240008000800 */
[----:B0-----:R-:W-:Y:S01]  /*0170*/  FMUL R3, R2, UR4 ;  /* 0x0000000402037c20 */ /* 0x001fe20008400000 */
[----:B------:R-:W-:Y:S02]  /*0180*/  UMOV UR4, 0x5776814 ;  /* 0x0577681400047882 */ /* 0x000fe40000000000 */
[----:B------:R-:W-:-:S03]  /*0190*/  MOV R8, UR4 ;  /* 0x0000000400087c02 */ /* 0x000fc60008000f00 */
[----:B------:R-:W0:Y:S08]  /*01a0*/  FRND.CEIL R3, R3 ;  /* 0x0000000300037307 */ /* 0x000e300000209000 */
[----:B0-----:R-:W0:Y:S08]  /*01b0*/  MUFU.RCP R2, R3 ;  /* 0x0000000300027308 */ /* 0x001e300000001000 */
[----:B------:R-:W1:Y:S01]  /*01c0*/  FCHK P0, R8, R3 ;  /* 0x0000000308007302 */ /* 0x000e620000000000 */
[----:B0-----:R-:W-:-:S04]  /*01d0*/  FFMA R5, -R3, R2, 1 ;  /* 0x3f80000003057423 */ /* 0x001fc80000000102 */
[----:B------:R-:W-:-:S04]  /*01e0*/  FFMA R2, R2, R5, R2 ;  /* 0x0000000502027223 */ /* 0x000fc80000000002 */
[----:B------:R-:W-:-:S04]  /*01f0*/  FFMA R5, R2, 1.1633000318621337437e-35, RZ ;  /* 0x0577681402057823 */ /* 0x000fc800000000ff */
[----:B------:R-:W-:-:S04]  /*0200*/  FFMA R4, -R3, R5, 1.1633000318621337437e-35 ;  /* 0x0577681403047423 */ /* 0x000fc80000000105 */
[----:B------:R-:W-:Y:S01]  /*0210*/  FFMA R5, R2, R4, R5 ;  /* 0x0000000402057223 */ /* 0x000fe20000000005 */
[----:B-1----:R-:W-:Y:S06]  /*0220*/  @!P0 BRA `(.L_x_1) ;  /* 0x0000000000108947 */ /* 0x002fec0003800000 */
[----:B------:R-:W-:Y:S01]  /*0230*/  IMAD.MOV.U32 R2, RZ, RZ, 0x5776814 ;  /* 0x05776814ff027424 */ /* 0x000fe200078e00ff */
[----:B------:R-:W-:-:S07]  /*0240*/  MOV R14, 0x260 ;  /* 0x00000260000e7802 */ /* 0x000fce0000000f00 */
[----:B------:R-:W-:Y:S05]  /*0250*/  CALL.REL.NOINC `($__internal_1_$__cuda_sm3x_div_rn_noftz_f32_slowpath) ;  /* 0x00000018003c7944 */ /* 0x000fea0003c00000 */
[----:B------:R-:W-:-:S07]  /*0260*/  MOV R5, R2 ;  /* 0x0000000200057202 */ /* 0x000fce0000000f00 */
.L_x_1:
[----:B------:R-:W0:Y:S02]  /*0270*/  LDC.64 R2, c[0x0][0x380] ;  /* 0x0000e000ff027b82 */ /* 0x000e240000000a00 */
[----:B0-----:R-:W-:-:S04]  /*0280*/  ISETP.GE.AND P0, PT, R3, 0x1, PT ;  /* 0x000000010300780c */ /* 0x001fc80003f06270 */
[----:B------:R-:W-:-:S13]  /*0290*/  FSETP.NEU.OR P0, PT, R5, R2, !P0 ;  /* 0x000000020500720b */ /* 0x000fda000470d400 */
[----:B------:R-:W-:Y:S05]  /*02a0*/  @P0 BRA `(.L_x_2) ;  /* 0x0000001400a00947 */ /* 0x000fea0003800000 */
[----:B------:R-:W0:Y:S01]  /*02b0*/  LDC.64 R8, c[0x0][0x398] ;  /* 0x0000e600ff087b82 */ /* 0x000e220000000a00 */
[----:B------:R-:W1:Y:S02]  /*02c0*/  LDCU UR4, c[0x0][0x388] ;  /* 0x00007100ff0477ac */ /* 0x000e640008000800 */
[----:B-1----:R-:W-:Y:S01]  /*02d0*/  UISETP.GE.AND UP0, UPT, UR4, 0x1, UPT ;  /* 0x000000010400788c */ /* 0x002fe2000bf06270 */
[----:B0-----:R-:W0:Y:S08]  /*02e0*/  MUFU.RCP R2, R9 ;  /* 0x0000000900027308 */ /* 0x001e300000001000 */
[----:B------:R-:W1:Y:S01]  /*02f0*/  FCHK P0, R8, R9 ;  /* 0x0000000908007302 */ /* 0x000e620000000000 */
[----:B0-----:R-:W-:-:S04]  /*0300*/  FFMA R3, R2, -R9, 1 ;  /* 0x3f80000002037423 */ /* 0x001fc80000000809 */
[----:B------:R-:W-:-:S04]  /*0310*/  FFMA R3, R2, R3, R2 ;  /* 0x0000000302037223 */ /* 0x000fc80000000002 */
[----:B------:R-:W-:-:S04]  /*0320*/  FFMA R5, R3, R8, RZ ;  /* 0x0000000803057223 */ /* 0x000fc800000000ff */
[----:B------:R-:W-:-:S04]  /*0330*/  FFMA R2, R5, -R9, R8 ;  /* 0x8000000905027223 */ /* 0x000fc80000000008 */
[----:B------:R-:W-:Y:S01]  /*0340*/  FFMA R3, R3, R2, R5 ;  /* 0x0000000203037223 */ /* 0x000fe20000000005 */
[----:B-1----:R-:W-:Y:S06]  /*0350*/  @!P0 BRA `(.L_x_3) ;  /* 0x0000000000148947 */ /* 0x002fec0003800000 */
[----:B------:R-:W0:Y:S01]  /*0360*/  LDC R2, c[0x0][0x398] ;  /* 0x0000e600ff027b82 */ /* 0x000e220000000800 */
[----:B------:R-:W-:-:S07]  /*0370*/  MOV R14, 0x3a0 ;  /* 0x000003a0000e7802 */ /* 0x000fce0000000f00 */
[----:B------:R-:W1:Y:S02]  /*0380*/  LDC R3, c[0x0][0x39c] ;  /* 0x0000e700ff037b82 */ /* 0x000e640000000800 */
[----:B01----:R-:W-:Y:S05]  /*0390*/  CALL.REL.NOINC `($__internal_1_$__cuda_sm3x_div_rn_noftz_f32_slowpath) ;  /* 0x0000001400ec7944 */ /* 0x003fea0003c00000 */
[----:B------:R-:W-:-:S07]  /*03a0*/  IMAD.MOV.U32 R3, RZ, RZ, R2 ;  /* 0x000000ffff037224 */ /* 0x000fce00078e0002 */
.L_x_3:
[----:B------:R-:W-:Y:S01]  /*03b0*/  FMUL R3, RZ, R3 ;  /* 0x00000003ff037220 */ /* 0x000fe20000400000 */
[----:B------:R-:W0:Y:S01]  /*03c0*/  LDC R5, c[0x0][0x3a4] ;  /* 0x0000e900ff057b82 */ /* 0x000e220000000800 */
[----:B------:R-:W-:-:S03]  /*03d0*/  HFMA2 R4, -RZ, RZ, 1.5048828125, 33.21875 ;  /* 0x3e055027ff047431 */ /* 0x000fc600000001ff */
[----:B------:R-:W-:-:S13]  /*03e0*/  FSETP.GEU.AND P0, PT, R3, 1.175494350822287508e-38, PT ;  /* 0x008000000300780b */ /* 0x000fda0003f0e000 */
[----:B------:R-:W-:-:S05]  /*03f0*/  @!P0 FMUL R3, R3, 8388608 ;  /* 0x4b00000003038820 */ /* 0x000fca0000400000 */
[C---:B------:R-:W-:Y:S02]  /*0400*/  IADD3 R2, PT, PT, R3.reuse, -0x3f2aaaab, RZ ;  /* 0xc0d5555503027810 */ /* 0x040fe40007ffe0ff */
[----:B------:R-:W-:Y:S02]  /*0410*/  FSETP.NEU.AND P2, PT, R3, RZ, PT ;  /* 0x000000ff0300720b */ /* 0x000fe40003f4d000 */
[----:B------:R-:W-:-:S05]  /*0420*/  LOP3.LUT R8, R2, 0xff800000, RZ, 0xc0, !PT ;  /* 0xff80000002087812 */ /* 0x000fca00078ec0ff */
[----:B------:R-:W-:-:S04]  /*0430*/  IMAD.IADD R2, R3, 0x1, -R8 ;  /* 0x0000000103027824 */ /* 0x000fc800078e0a08 */
[----:B------:R-:W-:-:S04]  /*0440*/  FADD R9, R2, -1 ;  /* 0xbf80000002097421 */ /* 0x000fc80000000000 */
[----:B------:R-:W-:-:S04]  /*0450*/  FFMA R2, R9, -R4, 0.14084610342979431152 ;  /* 0x3e1039f609027423 */ /* 0x000fc80000000804 */
[----:B------:R-:W-:-:S04]  /*0460*/  FFMA R2, R9, R2, -0.12148627638816833496 ;  /* 0xbdf8cdcc09027423 */ /* 0x000fc80000000002 */
[----:B------:R-:W-:Y:S01]  /*0470*/  FFMA R4, R9, R2, 0.13980610668659210205 ;  /* 0x3e0f295509047423 */ /* 0x000fe20000000002 */
[----:B0-----:R-:W-:Y:S01]  /*0480*/  FADD R2, R5, 1.4012984643248170709e-43 ;  /* 0x0000006405027421 */ /* 0x001fe20000000000 */
[----:B------:R-:W-:Y:S02]  /*0490*/  I2FP.F32.S32 R5, R8 ;  /* 0x0000000800057245 */ /* 0x000fe40000201400 */
[C---:B------:R-:W-:Y:S01]  /*04a0*/  FFMA R4, R9.reuse, R4, -0.16684235632419586182 ;  /* 0xbe2ad8b909047423 */ /* 0x040fe20000000004 */
[----:B------:R-:W0:Y:S03]  /*04b0*/  MUFU.RCP R11, R2 ;  /* 0x00000002000b7308 */ /* 0x000e260000001000 */
[----:B------:R-:W-:-:S04]  /*04c0*/  FFMA R4, R9, R4, 0.20012299716472625732 ;  /* 0x3e4ced0b09047423 */ /* 0x000fc80000000004 */
[C---:B------:R-:W-:Y:S01]  /*04d0*/  FFMA R4, R9.reuse, R4, -0.24999669194221496582 ;  /* 0xbe7fff2209047423 */ /* 0x040fe20000000004 */
[----:B------:R-:W1:Y:S03]  /*04e0*/  FCHK P1, RZ, R2 ;  /* 0x00000002ff007302 */ /* 0x000e660000020000 */
[----:B------:R-:W-:-:S04]  /*04f0*/  FFMA R4, R9, R4, 0.33333182334899902344 ;  /* 0x3eaaaa7809047423 */ /* 0x000fc80000000004 */
[----:B------:R-:W-:Y:S01]  /*0500*/  FFMA R10, R9, R4, -0.5 ;  /* 0xbf000000090a7423 */ /* 0x000fe20000000004 */
[----:B------:R-:W-:Y:S01]  /*0510*/  FSEL R4, RZ, -23, P0 ;  /* 0xc1b80000ff047808 */ /* 0x000fe20000000000 */
[----:B0-----:R-:W-:Y:S01]  /*0520*/  FFMA R8, -R2, R11, 1 ;  /* 0x3f80000002087423 */ /* 0x001fe2000000010b */
[----:B------:R-:W-:Y:S01]  /*0530*/  ISETP.GT.U32.AND P0, PT, R3, 0x7f7fffff, PT ;  /* 0x7f7fffff0300780c */ /* 0x000fe20003f04070 */
[----:B------:R-:W-:Y:S02]  /*0540*/  FMUL R10, R9, R10 ;  /* 0x0000000a090a7220 */ /* 0x000fe40000400000 */
[----:B------:R-:W-:Y:S01]  /*0550*/  FFMA R8, R11, R8, R11 ;  /* 0x000000080b087223 */ /* 0x000fe2000000000b */
[----:B------:R-:W-:Y:S01]  /*0560*/  FFMA R4, R5, 1.1920928955078125e-07, R4 ;  /* 0x3400000005047823 */ /* 0x000fe20000000004 */
[----:B------:R-:W-:Y:S01]  /*0570*/  FFMA R9, R9, R10, R9 ;  /* 0x0000000a09097223 */ /* 0x000fe20000000009 */
[----:B------:R-:W-:Y:S02]  /*0580*/  IMAD.MOV.U32 R10, RZ, RZ, 0x7f800000 ;  /* 0x7f800000ff0a7424 */ /* 0x000fe400078e00ff */
[----:B------:R-:W-:Y:S01]  /*0590*/  FFMA R5, RZ, R8, RZ ;  /* 0x00000008ff057223 */ /* 0x000fe200000000ff */
[----:B------:R-:W-:-:S04]  /*05a0*/  FFMA R9, R4, 0.69314718246459960938, R9 ;  /* 0x3f31721804097823 */ /* 0x000fc80000000009 */
[----:B------:R-:W-:Y:S01]  /*05b0*/  @P0 FFMA R9, R3, R10, +INF ;  /* 0x7f80000003090423 */ /* 0x000fe2000000000a */
[----:B------:R-:W-:-:S04]  /*05c0*/  FFMA R3, -R2, R5, RZ ;  /* 0x0000000502037223 */ /* 0x000fc800000001ff */
[----:B------:R-:W-:Y:S01]  /*05d0*/  FFMA R3, R8, R3, R5 ;  /* 0x0000000308037223 */ /* 0x000fe20000000005 */
[----:B------:R-:W-:Y:S01]  /*05e0*/  FSEL R9, R9, -INF , P2 ;  /* 0xff80000009097808 */ /* 0x000fe20001000000 */
[----:B-1----:R-:W-:Y:S06]  /*05f0*/  @!P1 BRA `(.L_x_4) ;  /* 0x0000000000149947 */ /* 0x002fec0003800000 */
[----:B------:R-:W-:Y:S01]  /*0600*/  MOV R3, R2 ;  /* 0x0000000200037202 */ /* 0x000fe20000000f00 */
[----:B------:R-:W-:Y:S01]  /*0610*/  IMAD.MOV.U32 R2, RZ, RZ, RZ ;  /* 0x000000ffff027224 */ /* 0x000fe200078e00ff */
[----:B------:R-:W-:-:S07]  /*0620*/  MOV R14, 0x640 ;  /* 0x00000640000e7802 */ /* 0x000fce0000000f00 */
[----:B------:R-:W-:Y:S05]  /*0630*/  CALL.REL.NOINC `($__internal_1_$__cuda_sm3x_div_rn_noftz_f32_slowpath) ;  /* 0x0000001400447944 */ /* 0x000fea0003c00000 */
[----:B------:R-:W-:-:S07]  /*0640*/  MOV R3, R2 ;  /* 0x0000000200037202 */ /* 0x000fce0000000f00 */
.L_x_4:
[----:B------:R-:W-:Y:S01]  /*0650*/  MOV R2, 0x79d790c4 ;  /* 0x79d790c400027802 */ /* 0x000fe20000000f00 */
[----:B------:R-:W-:Y:S01]  /*0660*/  IMAD.MOV.U32 R5, RZ, RZ, 0x518026e ;  /* 0x0518026eff057424 */ /* 0x000fe200078e00ff */
[----:B------:R-:W0:Y:S03]  /*0670*/  FCHK P0, R3, 1.39910002535970822061e+35 ;  /* 0x79d790c403007902 */ /* 0x000e260000000000 */
[----:B------:R-:W-:-:S04]  /*0680*/  FFMA R2, R5, -R2, 1 ;  /* 0x3f80000005027423 */ /* 0x000fc80000000802 */
[----:B------:R-:W-:-:S04]  /*0690*/  FFMA R2, R2, R5, 7.147451916113650787e-36 ;  /* 0x0518026e02027423 */ /* 0x000fc80000000005 */
[----:B------:R-:W-:-:S04]  /*06a0*/  FFMA R4, R2, R3, RZ ;  /* 0x0000000302047223 */ /* 0x000fc800000000ff */
[----:B------:R-:W-:-:S04]  /*06b0*/  FFMA R5, R4, -1.39910002535970822061e+35, R3 ;  /* 0xf9d790c404057823 */ /* 0x000fc80000000003 */
[----:B------:R-:W-:Y:S01]  /*06c0*/  FFMA R5, R2, R5, R4 ;  /* 0x0000000502057223 */ /* 0x000fe20000000004 */
[----:B0-----:R-:W-:Y:S06]  /*06d0*/  @!P0 BRA `(.L_x_5) ;  /* 0x0000000000148947 */ /* 0x001fec0003800000 */
[----:B------:R-:W-:Y:S01]  /*06e0*/  MOV R2, R3 ;  /* 0x0000000300027202 */ /* 0x000fe20000000f00 */
[----:B------:R-:W-:Y:S01]  /*06f0*/  IMAD.MOV.U32 R3, RZ, RZ, 0x79d790c4 ;  /* 0x79d790c4ff037424 */ /* 0x000fe200078e00ff */
[----:B------:R-:W-:-:S07]  /*0700*/  MOV R14, 0x720 ;  /* 0x00000720000e7802 */ /* 0x000fce0000000f00 */
[----:B------:R-:W-:Y:S05]  /*0710*/  CALL.REL.NOINC `($__internal_1_$__cuda_sm3x_div_rn_noftz_f32_slowpath) ;  /* 0x00000014000c7944 */ /* 0x000fea0003c00000 */
[----:B------:R-:W-:-:S07]  /*0720*/  MOV R5, R2 ;  /* 0x0000000200057202 */ /* 0x000fce0000000f00 */
.L_x_5:
[----:B------:R-:W0:Y:S01]  /*0730*/  LDC R8, c[0x0][0x3a8] ;  /* 0x0000ea00ff087b82 */ /* 0x000e220000000800 */
[----:B------:R-:W-:Y:S02]  /*0740*/  UMOV UR4, 0x7bad3cc6 ;  /* 0x7bad3cc600047882 */ /* 0x000fe40000000000 */
[----:B------:R-:W-:Y:S01]  /*0750*/  MOV R11, UR4 ;  /* 0x00000004000b7c02 */ /* 0x000fe20008000f00 */
[----:B0-----:R-:W0:Y:S08]  /*0760*/  MUFU.RCP R2, R8 ;  /* 0x0000000800027308 */ /* 0x001e300000001000 */
[----:B------:R-:W1:Y:S01]  /*0770*/  FCHK P0, -R11, R8 ;  /* 0x000000080b007302 */ /* 0x000e620000000100 */
[----:B0-----:R-:W-:-:S04]  /*0780*/  FFMA R3, R2, -R8, 1 ;  /* 0x3f80000002037423 */ /* 0x001fc80000000808 */
[----:B------:R-:W-:-:S04]  /*0790*/  FFMA R2, R2, R3, R2 ;  /* 0x0000000302027223 */ /* 0x000fc80000000002 */
[----:B------:R-:W-:-:S04]  /*07a0*/  FFMA R3, R2, -1.79899997655784420860e+36, RZ ;  /* 0xfbad3cc602037823 */ /* 0x000fc800000000ff */
[----:B------:R-:W-:-:S04]  /*07b0*/  FFMA R4, R3, -R8, -1.79899997655784420860e+36 ;  /* 0xfbad3cc603047423 */ /* 0x000fc80000000808 */
[----:B------:R-:W-:Y:S01]  /*07c0*/  FFMA R4, R2, R4, R3 ;  /* 0x0000000402047223 */ /* 0x000fe20000000003 */
[----:B-1----:R-:W-:Y:S06]  /*07d0*/  @!P0 BRA `(.L_x_6) ;  /* 0x0000000000148947 */ /* 0x002fec0003800000 */
[----:B------:R-:W0:Y:S01]  /*07e0*/  LDC R3, c[0x0][0x3a8] ;  /* 0x0000ea00ff037b82 */ /* 0x000e220000000800 */
[----:B------:R-:W-:Y:S01]  /*07f0*/  IMAD.MOV.U32 R2, RZ, RZ, -0x452c33a ;  /* 0xfbad3cc6ff027424 */ /* 0x000fe200078e00ff */
[----:B------:R-:W-:-:S07]  /*0800*/  MOV R14, 0x820 ;  /* 0x00000820000e7802 */ /* 0x000fce0000000f00 */
[----:B0-----:R-:W-:Y:S05]  /*0810*/  CALL.REL.NOINC `($__internal_1_$__cuda_sm3x_div_rn_noftz_f32_slowpath) ;  /* 0x0000001000cc7944 */ /* 0x001fea0003c00000 */
[----:B------:R-:W-:-:S07]  /*0820*/  MOV R4, R2 ;  /* 0x0000000200047202 */ /* 0x000fce0000000f00 */
.L_x_6:
[----:B------:R-:W-:Y:S05]  /*0830*/  BRA.U !UP0, `(.L_x_2) ;  /* 0x00000011083c7547 */ /* 0x000fea000b800000 */
[----:B------:R-:W0:Y:S01]  /*0840*/  LDCU UR4, c[0x0][0x394] ;  /* 0x00007280ff0477ac */ /* 0x000e220008000800 */
[----:B------:R-:W1:Y:S01]  /*0850*/  LDC R8, c[0x0][0x3a0] ;  /* 0x0000e800ff087b82 */ /* 0x000e620000000800 */
[----:B0-----:R-:W-:Y:S01]  /*0860*/  UISETP.GT.AND UP0, UPT, UR4, URZ, UPT ;  /* 0x000000ff0400728c */ /* 0x001fe2000bf04270 */
[----:B-1----:R-:W-:-:S08]  /*0870*/  FADD R8, -R8, -1.26079996384482803559e+34 ;  /* 0xf81b67d508087421 */ /* 0x002fd00000000100 */
[----:B------:R-:W-:Y:S05]  /*0880*/  BRA.U UP0, `(.L_x_7) ;  /* 0x0000000900147547 */ /* 0x000fea000b800000 */
[----:B------:R-:W0:Y:S01]  /*0890*/  LDC R9, c[0x0][0x388] ;  /* 0x0000e200ff097b82 */ /* 0x000e220000000800 */
[----:B------:R-:W-:Y:S01]  /*08a0*/  UMOV UR4, URZ ;  /* 0x000000ff00047c82 */ /* 0x000fe20008000000 */
[C---:B0-----:R-:W-:Y:S02]  /*08b0*/  LOP3.LUT R10, R9.reuse, 0x3, RZ, 0xc0, !PT ;  /* 0x00000003090a7812 */ /* 0x041fe400078ec0ff */
[----:B------:R-:W-:-:S07]  /*08c0*/  LOP3.LUT R9, R9, 0x7ffffffc, RZ, 0xc0, !PT ;  /* 0x7ffffffc09097812 */ /* 0x000fce00078ec0ff */
.L_x_22:
[----:B------:R-:W0:Y:S01]  /*08d0*/  LDCU UR5, c[0x0][0x388] ;  /* 0x00007100ff0577ac */ /* 0x000e220008000800 */
[----:B------:R-:W1:Y:S01]  /*08e0*/  LDCU UR6, c[0x0][0x384] ;  /* 0x00007080ff0677ac */ /* 0x000e620008000800 */
[----:B------:R-:W-:Y:S02]  /*08f0*/  UIADD3 UR4, UPT, UPT, UR4, 0x1, URZ ;  /* 0x0000000104047890 */ /* 0x000fe4000fffe0ff */
[----:B0-----:R-:W-:Y:S02]  /*0900*/  UISETP.GE.U32.AND UP0, UPT, UR5, 0x4, UPT ;  /* 0x000000040500788c */ /* 0x001fe4000bf06070 */
[----:B-1----:R-:W-:-:S07]  /*0910*/  UISETP.NE.AND UP1, UPT, UR4, UR6, UPT ;  /* 0x000000060400728c */ /* 0x002fce000bf25270 */
[----:B------:R-:W-:Y:S05]  /*0920*/  BRA.U !UP0, `(.L_x_8) ;  /* 0x0000000108807547 */ /* 0x000fea000b800000 */
[----:B------:R-:W-:-:S05]  /*0930*/  UMOV UR5, URZ ;  /* 0x000000ff00057c82 */ /* 0x000fca0008000000 */
.L_x_12:
[----:B------:R-:W-:Y:S01]  /*0940*/  FSETP.NEU.AND P0, PT, R8, -1.17020003956384678052e+36, PT ;  /* 0xfb615f510800780b */ /* 0x000fe20003f0d000 */
[----:B------:R-:W-:Y:S01]  /*0950*/  UIADD3 UR5, UPT, UPT, UR5, 0x4, URZ ;  /* 0x0000000405057890 */ /* 0x000fe2000fffe0ff */
[----:B------:R-:W-:-:S05]  /*0960*/  HFMA2 R0, -RZ, RZ, -60448, 468.25 ;  /* 0xfb615f51ff007431 */ /* 0x000fca00000001ff */
[----:B------:R-:W-:-:S06]  /*0970*/  ISETP.NE.AND P2, PT, R9, UR5, PT ;  /* 0x0000000509007c0c */ /* 0x000fcc000bf45270 */
[----:B------:R-:W-:Y:S07]  /*0980*/  @P0 BRA `(.L_x_9) ;  /* 0x0000000000640947 */ /* 0x000fee0003800000 */
[----:B------:R-:W-:Y:S01]  /*0990*/  VIADD R0, R4, 0xf3000000 ;  /* 0xf300000004007836 */ /* 0x000fe20000000000 */
[----:B------:R0:W1:Y:S04]  /*09a0*/  MUFU.RSQ R11, R4 ;  /* 0x00000004000b7308 */ /* 0x0000680000001400 */
[----:B------:R-:W-:-:S13]  /*09b0*/  ISETP.GT.U32.AND P0, PT, R0, 0x727fffff, PT ;  /* 0x727fffff0000780c */ /* 0x000fda0003f04070 */
[----:B01----:R-:W-:Y:S05]  /*09c0*/  @!P0 BRA `(.L_x_10) ;  /* 0x0000000000148947 */ /* 0x003fea0003800000 */
[----:B------:R-:W-:Y:S02]  /*09d0*/  MOV R0, R4 ;  /* 0x0000000400007202 */ /* 0x000fe40000000f00 */
[----:B------:R-:W-:-:S07]  /*09e0*/  MOV R14, 0xa00 ;  /* 0x00000a00000e7802 */ /* 0x000fce0000000f00 */
[----:B------:R-:W-:Y:S05]  /*09f0*/  CALL.REL.NOINC `($__internal_0_$__cuda_sm20_sqrt_rn_f32_slowpath) ;  /* 0x0000000c00f47944 */ /* 0x000fea0003c00000 */
[----:B------:R-:W-:Y:S01]  /*0a00*/  MOV R3, R0 ;  /* 0x0000000000037202 */ /* 0x000fe20000000f00 */
[----:B------:R-:W-:Y:S06]  /*0a10*/  BRA `(.L_x_11) ;  /* 0x0000000000107947 */ /* 0x000fec0003800000 */
.L_x_10:
[C---:B------:R-:W-:Y:S01]  /*0a20*/  FMUL.FTZ R3, R11.reuse, R4 ;  /* 0x000000040b037220 */ /* 0x040fe20000410000 */
[----:B------:R-:W-:-:S03]  /*0a30*/  FMUL.FTZ R2, R11, 0.5 ;  /* 0x3f0000000b027820 */ /* 0x000fc60000410000 */
[----:B------:R-:W-:-:S04]  /*0a40*/  FFMA R0, -R3, R3, R4 ;  /* 0x0000000303007223 */ /* 0x000fc80000000104 */
[----:B------:R-:W-:-:S07]  /*0a50*/  FFMA R3, R0, R2, R3 ;  /* 0x0000000200037223 */ /* 0x000fce0000000003 */
.L_x_11:
[----:B------:R-:W0:Y:S08]  /*0a60*/  MUFU.RCP R0, R3 ;  /* 0x0000000300007308 */ /* 0x000e300000001000 */
[----:B------:R-:W1:Y:S01]  /*0a70*/  FCHK P0, R5, R3 ;  /* 0x0000000305007302 */ /* 0x000e620000000000 */
[----:B0-----:R-:W-:-:S04]  /*0a80*/  FFMA R11, R0, -R3, 1 ;  /* 0x3f800000000b7423 */ /* 0x001fc80000000803 */
[----:B------:R-:W-:-:S04]  /*0a90*/  FFMA R0, R0, R11, R0 ;  /* 0x0000000b00007223 */ /* 0x000fc80000000000 */
[----:B------:R-:W-:-:S04]  /*0aa0*/  FFMA R2, R0, R5, RZ ;  /* 0x0000000500027223 */ /* 0x000fc800000000ff */
[----:B------:R-:W-:-:S04]  /*0ab0*/  FFMA R11, R2, -R3, R5 ;  /* 0x80000003020b7223 */ /* 0x000fc80000000005 */
[----:B------:R-:W-:Y:S01]  /*0ac0*/  FFMA R0, R0, R11, R2 ;  /* 0x0000000b00007223 */ /* 0x000fe20000000002 */
[----:B-1----:R-:W-:Y:S06]  /*0ad0*/  @!P0 BRA `(.L_x_9) ;  /* 0x0000000000108947 */ /* 0x002fec0003800000 */
[----:B------:R-:W-:Y:S01]  /*0ae0*/  IMAD.MOV.U32 R2, RZ, RZ, R5 ;  /* 0x000000ffff027224 */ /* 0x000fe200078e0005 */
[----:B------:R-:W-:-:S07]  /*0af0*/  MOV R14, 0xb10 ;  /* 0x00000b10000e7802 */ /* 0x000fce0000000f00 */
[----:B------:R-:W-:Y:S05]  /*0b00*/  CALL.REL.NOINC `($__internal_1_$__cuda_sm3x_div_rn_noftz_f32_slowpath) ;  /* 0x0000001000107944 */ /* 0x000fea0003c00000 */
[----:B------:R-:W-:-:S07]  /*0b10*/  MOV R0, R2 ;  /* 0x0000000200007202 */ /* 0x000fce0000000f00 */
.L_x_9:
[----:B------:R-:W-:Y:S05]  /*0b20*/  @P2 BRA `(.L_x_12) ;  /* 0xfffffffc00842947 */ /* 0x000fea000383ffff */
.L_x_8:
[----:B------:R-:W-:-:S13]  /*0b30*/  ISETP.NE.AND P0, PT, R10, RZ, PT ;  /* 0x000000ff0a00720c */ /* 0x000fda0003f05270 */
[----:B------:R-:W-:Y:S05]  /*0b40*/  @!P0 BRA `(.L_x_13) ;  /* 0x00000004005c8947 */ /* 0x000fea0003800000 */
[----:B------:R-:W-:Y:S01]  /*0b50*/  FSETP.NEU.AND P0, PT, R8, -1.17020003956384678052e+36, PT ;  /* 0xfb615f510800780b */ /* 0x000fe20003f0d000 */
[----:B------:R-:W-:-:S12]  /*0b60*/  HFMA2 R0, -RZ, RZ, -60448, 468.25 ;  /* 0xfb615f51ff007431 */ /* 0x000fd800000001ff */
[----:B------:R-:W-:Y:S05]  /*0b70*/  @P0 BRA `(.L_x_14) ;  /* 0x0000000000640947 */ /* 0x000fea0003800000 */
        /* <DEDUP_REMOVED lines=9> */
.L_x_15:
[C---:B------:R-:W-:Y:S01]  /*0c10*/  FMUL.FTZ R3, R11.reuse, R4 ;  /* 0x000000040b037220 */ /* 0x040fe20000410000 */
[----:B------:R-:W-:-:S03]  /*0c20*/  FMUL.FTZ R2, R11, 0.5 ;  /* 0x3f0000000b027820 */ /* 0x000fc60000410000 */
[----:B------:R-:W-:-:S04]  /*0c30*/  FFMA R0, -R3, R3, R4 ;  /* 0x0000000303007223 */ /* 0x000fc80000000104 */
[----:B------:R-:W-:-:S07]  /*0c40*/  FFMA R3, R0, R2, R3 ;  /* 0x0000000200037223 */ /* 0x000fce0000000003 */
.L_x_16:
        /* <DEDUP_REMOVED lines=12> */
.L_x_14:
[----:B------:R-:W-:-:S13]  /*0d10*/  ISETP.NE.AND P0, PT, R10, 0x1, PT ;  /* 0x000000010a00780c */ /* 0x000fda0003f05270 */
        /* <DEDUP_REMOVED lines=13> */
.L_x_18:
[C---:B------:R-:W-:Y:S01]  /*0df0*/  FMUL.FTZ R3, R11.reuse, R4 ;  /* 0x000000040b037220 */ /* 0x040fe20000410000 */
[----:B------:R-:W-:-:S03]  /*0e00*/  FMUL.FTZ R2, R11, 0.5 ;  /* 0x3f0000000b027820 */ /* 0x000fc60000410000 */
[----:B------:R-:W-:-:S04]  /*0e10*/  FFMA R0, -R3, R3, R4 ;  /* 0x0000000303007223 */ /* 0x000fc80000000104 */
[----:B------:R-:W-:-:S07]  /*0e20*/  FFMA R3, R0, R2, R3 ;  /* 0x0000000200037223 */ /* 0x000fce0000000003 */
.L_x_19:
        /* <DEDUP_REMOVED lines=12> */
.L_x_17:
[----:B------:R-:W-:-:S04]  /*0ef0*/  ISETP.NE.AND P1, PT, R10, 0x2, PT ;  /* 0x000000020a00780c */ /* 0x000fc80003f25270 */
[----:B------:R-:W-:Y:S02]  /*0f00*/  FSETP.NEU.OR P0, PT, R8, -1.17020003956384678052e+36, !P1 ;  /* 0xfb615f510800780b */ /* 0x000fe40004f0d400 */
[----:B------:R-:W-:-:S11]  /*0f10*/  FSEL R0, R0, -1.17020003956384678052e+36, !P1 ;  /* 0xfb615f5100007808 */ /* 0x000fd60004800000 */
[----:B------:R-:W-:Y:S05]  /*0f20*/  @P0 BRA `(.L_x_13) ;  /* 0x0000000000640947 */ /* 0x000fea0003800000 */
[----:B------:R-:W-:Y:S01]  /*0f30*/  IADD3 R0, PT, PT, R4, -0xd000000, RZ ;  /* 0xf300000004007810 */ /* 0x000fe20007ffe0ff */
[----:B------:R0:W1:Y:S03]  /*0f40*/  MUFU.RSQ R11, R4 ;  /* 0x00000004000b7308 */ /* 0x0000660000001400 */
[----:B------:R-:W-:-:S13]  /*0f50*/  ISETP.GT.U32.AND P0, PT, R0, 0x727fffff, PT ;  /* 0x727fffff0000780c */ /* 0x000fda0003f04070 */
[----:B0-----:R-:W-:Y:S05]  /*0f60*/  @!P0 BRA `(.L_x_20) ;  /* 0x0000000000148947 */ /* 0x001fea0003800000 */
[----:B------:R-:W-:Y:S01]  /*0f70*/  IMAD.MOV.U32 R0, RZ, RZ, R4 ;  /* 0x000000ffff007224 */ /* 0x000fe200078e0004 */
[----:B------:R-:W-:-:S07]  /*0f80*/  MOV R14, 0xfa0 ;  /* 0x00000fa0000e7802 */ /* 0x000fce0000000f00 */
[----:B-1----:R-:W-:Y:S05]  /*0f90*/  CALL.REL.NOINC `($__internal_0_$__cuda_sm20_sqrt_rn_f32_slowpath) ;  /* 0x00000008008c7944 */ /* 0x002fea0003c00000 */
[----:B------:R-:W-:Y:S01]  /*0fa0*/  MOV R3, R0 ;  /* 0x0000000000037202 */ /* 0x000fe20000000f00 */
[----:B------:R-:W-:Y:S06]  /*0fb0*/  BRA `(.L_x_21) ;  /* 0x0000000000107947 */ /* 0x000fec0003800000 */
.L_x_20:
[C---:B-1----:R-:W-:Y:S01]  /*0fc0*/  FMUL.FTZ R3, R11.reuse, R4 ;  /* 0x000000040b037220 */ /* 0x042fe20000410000 */
[----:B------:R-:W-:-:S03]  /*0fd0*/  FMUL.FTZ R2, R11, 0.5 ;  /* 0x3f0000000b027820 */ /* 0x000fc60000410000 */
[----:B------:R-:W-:-:S04]  /*0fe0*/  FFMA R0, -R3, R3, R4 ;  /* 0x0000000303007223 */ /* 0x000fc80000000104 */
[----:B------:R-:W-:-:S07]  /*0ff0*/  FFMA R3, R0, R2, R3 ;  /* 0x0000000200037223 */ /* 0x000fce0000000003 */
.L_x_21:
        /* <DEDUP_REMOVED lines=8> */
[----:B------:R-:W-:Y:S02]  /*1080*/  MOV R2, R5 ;  /* 0x0000000500027202 */ /* 0x000fe40000000f00 */
[----:B------:R-:W-:-:S07]  /*1090*/  MOV R14, 0x10b0 ;  /* 0x000010b0000e7802 */ /* 0x000fce0000000f00 */
[----:B------:R-:W-:Y:S05]  /*10a0*/  CALL.REL.NOINC `($__internal_1_$__cuda_sm3x_div_rn_noftz_f32_slowpath) ;  /* 0x0000000800a87944 */ /* 0x000fea0003c00000 */
[----:B------:R-:W-:-:S07]  /*10b0*/  IMAD.MOV.U32 R0, RZ, RZ, R2 ;  /* 0x000000ffff007224 */ /* 0x000fce00078e0002 */
.L_x_13:
[----:B------:R-:W-:Y:S05]  /*10c0*/  BRA.U UP1, `(.L_x_22) ;  /* 0xfffffff901007547 */ /* 0x000fea000b83ffff */
[----:B------:R-:W-:Y:S05]  /*10d0*/  BRA `(.L_x_2) ;  /* 0x0000000800147947 */ /* 0x000fea0003800000 */
.L_x_7:
[----:B------:R-:W0:Y:S01]  /*10e0*/  LDC R10, c[0x0][0x388] ;  /* 0x0000e200ff0a7b82 */ /* 0x000e220000000800 */
[----:B------:R-:W-:Y:S01]  /*10f0*/  UMOV UR4, URZ ;  /* 0x000000ff00047c82 */ /* 0x000fe20008000000 */
[C---:B0-----:R-:W-:Y:S02]  /*1100*/  LOP3.LUT R11, R10.reuse, 0x7ffffffc, RZ, 0xc0, !PT ;  /* 0x7ffffffc0a0b7812 */ /* 0x041fe400078ec0ff */
[----:B------:R-:W-:Y:S02]  /*1110*/  LOP3.LUT R10, R10, 0x3, RZ, 0xc0, !PT ;  /* 0x000000030a0a7812 */ /* 0x000fe400078ec0ff */
[----:B------:R-:W-:-:S07]  /*1120*/  IADD3 R11, PT, PT, -R11, RZ, RZ ;  /* 0x000000ff0b0b7210 */ /* 0x000fce0007ffe1ff */
.L_x_37:
[----:B------:R-:W0:Y:S02]  /*1130*/  LDCU UR5, c[0x0][0x388] ;  /* 0x00007100ff0577ac */ /* 0x000e240008000800 */
[----:B0-----:R-:W-:-:S09]  /*1140*/  UISETP.GE.U32.AND UP0, UPT, UR5, 0x4, UPT ;  /* 0x000000040500788c */ /* 0x001fd2000bf06070 */
[----:B------:R-:W-:Y:S05]  /*1150*/  BRA.U !UP0, `(.L_x_23) ;  /* 0x0000000108807547 */ /* 0x000fea000b800000 */
[----:B------:R-:W-:-:S07]  /*1160*/  MOV R12, R11 ;  /* 0x0000000b000c7202 */ /* 0x000fce0000000f00 */
.L_x_27:
[----:B------:R-:W-:Y:S01]  /*1170*/  FSETP.NEU.AND P0, PT, R9, R8, PT ;  /* 0x000000080900720b */ /* 0x000fe20003f0d000 */
[----:B------:R-:W-:Y:S01]  /*1180*/  VIADD R12, R12, 0x4 ;  /* 0x000000040c0c7836 */ /* 0x000fe20000000000 */
[----:B------:R-:W-:-:S04]  /*1190*/  MOV R0, R9 ;  /* 0x0000000900007202 */ /* 0x000fc80000000f00 */
[----:B------:R-:W-:-:S07]  /*11a0*/  ISETP.NE.AND P2, PT, R12, RZ, PT ;  /* 0x000000ff0c00720c */ /* 0x000fce0003f45270 */
[----:B------:R-:W-:Y:S06]  /*11b0*/  @P0 BRA `(.L_x_24) ;  /* 0x0000000000640947 */ /* 0x000fec0003800000 */
        /* <DEDUP_REMOVED lines=9> */
.L_x_25:
[C---:B-1----:R-:W-:Y:S01]  /*1250*/  FMUL.FTZ R3, R13.reuse, R4 ;  /* 0x000000040d037220 */ /* 0x042fe20000410000 */
[----:B------:R-:W-:-:S03]  /*1260*/  FMUL.FTZ R2, R13, 0.5 ;  /* 0x3f0000000d027820 */ /* 0x000fc60000410000 */
[----:B------:R-:W-:-:S04]  /*1270*/  FFMA R0, -R3, R3, R4 ;  /* 0x0000000303007223 */ /* 0x000fc80000000104 */
[----:B------:R-:W-:-:S07]  /*1280*/  FFMA R3, R0, R2, R3 ;  /* 0x0000000200037223 */ /* 0x000fce0000000003 */
.L_x_26:
        /* <DEDUP_REMOVED lines=12> */
.L_x_24:
[----:B------:R-:W-:Y:S05]  /*1350*/  @P2 BRA `(.L_x_27) ;  /* 0xfffffffc00842947 */ /* 0x000fea000383ffff */
.L_x_23:
[----:B------:R-:W-:-:S13]  /*1360*/  ISETP.NE.AND P0, PT, R10, RZ, PT ;  /* 0x000000ff0a00720c */ /* 0x000fda0003f05270 */
[----:B------:R-:W-:Y:S05]  /*1370*/  @!P0 BRA `(.L_x_28) ;  /* 0x00000004005c8947 */ /* 0x000fea0003800000 */
[----:B------:R-:W-:Y:S02]  /*1380*/  FSETP.NEU.AND P0, PT, R9, R8, PT ;  /* 0x000000080900720b */ /* 0x000fe40003f0d000 */
[----:B------:R-:W-:-:S11]  /*1390*/  MOV R0, R9 ;  /* 0x0000000900007202 */ /* 0x000fd60000000f00 */
        /* <DEDUP_REMOVED lines=10> */
.L_x_30:
[C---:B-1----:R-:W-:Y:S01]  /*1440*/  FMUL.FTZ R3, R13.reuse, R4 ;  /* 0x000000040d037220 */ /* 0x042fe20000410000 */
[----:B------:R-:W-:-:S03]  /*1450*/  FMUL.FTZ R2, R13, 0.5 ;  /* 0x3f0000000d027820 */ /* 0x000fc60000410000 */
[----:B------:R-:W-:-:S04]  /*1460*/  FFMA R0, -R3, R3, R4 ;  /* 0x0000000303007223 */ /* 0x000fc80000000104 */
[----:B------:R-:W-:-:S07]  /*1470*/  FFMA R3, R0, R2, R3 ;  /* 0x0000000200037223 */ /* 0x000fce0000000003 */
.L_x_31:
        /* <DEDUP_REMOVED lines=12> */
.L_x_29:
[----:B------:R-:W-:-:S13]  /*1540*/  ISETP.NE.AND P0, PT, R10, 0x1, PT ;  /* 0x000000010a00780c */ /* 0x000fda0003f05270 */
        /* <DEDUP_REMOVED lines=13> */
.L_x_33:
[C---:B-1----:R-:W-:Y:S01]  /*1620*/  FMUL.FTZ R3, R13.reuse, R4 ;  /* 0x000000040d037220 */ /* 0x042fe20000410000 */
[----:B------:R-:W-:-:S03]  /*1630*/  FMUL.FTZ R2, R13, 0.5 ;  /* 0x3f0000000d027820 */ /* 0x000fc60000410000 */
[----:B------:R-:W-:-:S04]  /*1640*/  FFMA R0, -R3, R3, R4 ;  /* 0x0000000303007223 */ /* 0x000fc80000000104 */
[----:B------:R-:W-:-:S07]  /*1650*/  FFMA R3, R0, R2, R3 ;  /* 0x0000000200037223 */ /* 0x000fce0000000003 */
.L_x_34:
        /* <DEDUP_REMOVED lines=12> */
.L_x_32:
[----:B------:R-:W-:-:S04]  /*1720*/  ISETP.NE.AND P1, PT, R10, 0x2, PT ;  /* 0x000000020a00780c */ /* 0x000fc80003f25270 */
[----:B------:R-:W-:Y:S02]  /*1730*/  FSETP.NEU.OR P0, PT, R9, R8, !P1 ;  /* 0x000000080900720b */ /* 0x000fe40004f0d400 */
[----:B------:R-:W-:-:S11]  /*1740*/  FSEL R0, R0, R9, !P1 ;  /* 0x0000000900007208 */ /* 0x000fd60004800000 */
[----:B------:R-:W-:Y:S05]  /*1750*/  @P0 BRA `(.L_x_28) ;  /* 0x0000000000640947 */ /* 0x000fea0003800000 */
[----:B------:R-:W-:Y:S01]  /*1760*/  IADD3 R0, PT, PT, R4, -0xd000000, RZ ;  /* 0xf300000004007810 */ /* 0x000fe20007ffe0ff */
[----:B------:R0:W1:Y:S03]  /*1770*/  MUFU.RSQ R13, R4 ;  /* 0x00000004000d7308 */ /* 0x0000660000001400 */
[----:B------:R-:W-:-:S13]  /*1780*/  ISETP.GT.U32.AND P0, PT, R0, 0x727fffff, PT ;  /* 0x727fffff0000780c */ /* 0x000fda0003f04070 */
[----:B0-----:R-:W-:Y:S05]  /*1790*/  @!P0 BRA `(.L_x_35) ;  /* 0x0000000000148947 */ /* 0x001fea0003800000 */
[----:B------:R-:W-:Y:S02]  /*17a0*/  MOV R0, R4 ;  /* 0x0000000400007202 */ /* 0x000fe40000000f00 */
[----:B------:R-:W-:-:S07]  /*17b0*/  MOV R14, 0x17d0 ;  /* 0x000017d0000e7802 */ /* 0x000fce0000000f00 */
[----:B-1----:R-:W-:Y:S05]  /*17c0*/  CALL.REL.NOINC `($__internal_0_$__cuda_sm20_sqrt_rn_f32_slowpath) ;  /* 0x0000000000807944 */ /* 0x002fea0003c00000 */
[----:B------:R-:W-:Y:S01]  /*17d0*/  IMAD.MOV.U32 R3, RZ, RZ, R0 ;  /* 0x000000ffff037224 */ /* 0x000fe200078e0000 */
[----:B------:R-:W-:Y:S06]  /*17e0*/  BRA `(.L_x_36) ;  /* 0x0000000000107947 */ /* 0x000fec0003800000 */
.L_x_35:
[C---:B-1----:R-:W-:Y:S01]  /*17f0*/  FMUL.FTZ R3, R13.reuse, R4 ;  /* 0x000000040d037220 */ /* 0x042fe20000410000 */
[----:B------:R-:W-:-:S03]  /*1800*/  FMUL.FTZ R2, R13, 0.5 ;  /* 0x3f0000000d027820 */ /* 0x000fc60000410000 */
[----:B------:R-:W-:-:S04]  /*1810*/  FFMA R0, -R3, R3, R4 ;  /* 0x0000000303007223 */ /* 0x000fc80000000104 */
[----:B------:R-:W-:-:S07]  /*1820*/  FFMA R3, R0, R2, R3 ;  /* 0x0000000200037223 */ /* 0x000fce0000000003 */
.L_x_36:
        /* <DEDUP_REMOVED lines=11> */
[----:B------:R-:W-:-:S07]  /*18e0*/  MOV R0, R2 ;  /* 0x0000000200007202 */ /* 0x000fce0000000f00 */
.L_x_28:
[----:B------:R-:W0:Y:S01]  /*18f0*/  LDCU UR5, c[0x0][0x384] ;  /* 0x00007080ff0577ac */ /* 0x000e220008000800 */
[----:B------:R-:W-:-:S04]  /*1900*/  UIADD3 UR4, UPT, UPT, UR4, 0x1, URZ ;  /* 0x0000000104047890 */ /* 0x000fc8000fffe0ff */
[----:B0-----:R-:W-:-:S09]  /*1910*/  UISETP.NE.AND UP0, UPT, UR4, UR5, UPT ;  /* 0x000000050400728c */ /* 0x001fd2000bf05270 */
[----:B------:R-:W-:Y:S05]  /*1920*/  BRA.U UP0, `(.L_x_37) ;  /* 0xfffffff900007547 */ /* 0x000fea000b83ffff */
.L_x_2:
[----:B------:R-:W0:Y:S01]  /*1930*/  F2F.F64.F32 R2, R0 ;  /* 0x0000000000027310 */ /* 0x000e220000201800 */
[----:B------:R-:W-:Y:S01]  /*1940*/  MOV R8, 0x0 ;  /* 0x0000000000087802 */ /* 0x000fe20000000f00 */
[----:B------:R-:W1:Y:S05]  /*1950*/  LDCU.64 UR4, c[0x4][0x8] ;  /* 0x01000100ff0477ac */ /* 0x000e6a0008000a00 */
[----:B------:R-:W2:Y:S01]  /*1960*/  LDC.64 R8, c[0x4][R8] ;  /* 0x0100000008087b82 */ /* 0x000ea20000000a00 */
[----:B0-----:R0:W-:Y:S01]  /*1970*/  STL.64 [R1], R2 ;  /* 0x0000000201007387 */ /* 0x0011e20000100a00 */
[----:B-1----:R-:W-:Y:S01]  /*1980*/  IMAD.U32 R4, RZ, RZ, UR4 ;  /* 0x00000004ff047e24 */ /* 0x002fe2000f8e00ff */
[----:B------:R-:W-:-:S07]  /*1990*/  MOV R5, UR5 ;  /* 0x0000000500057c02 */ /* 0x000fce0008000f00 */
[----:B------:R-:W-:-:S07]  /*19a0*/  LEPC R20, `(.L_x_38) ;  /* 0x000000001014794e */ /* 0x000fce0000000000 */
[----:B0-2---:R-:W-:Y:S05]  /*19b0*/  CALL.ABS.NOINC R8 ;  /* 0x0000000008007343 */ /* 0x005fea0003c00000 */
.L_x_38:
[----:B------:R-:W-:Y:S05]  /*19c0*/  EXIT ;  /* 0x000000000000794d */ /* 0x000fea0003800000 */
        .weak           $__internal_0_$__cuda_sm20_sqrt_rn_f32_slowpath
        .type           $__internal_0_$__cuda_sm20_sqrt_rn_f32_slowpath,@function
        .size           $__internal_0_$__cuda_sm20_sqrt_rn_f32_slowpath,($__internal_1_$__cuda_sm3x_div_rn_noftz_f32_slowpath - $__internal_0_$__cuda_sm20_sqrt_rn_f32_slowpath)
$__internal_0_$__cuda_sm20_sqrt_rn_f32_slowpath:
[----:B------:R-:W-:-:S13]  /*19d0*/  LOP3.LUT P0, RZ, R0, 0x7fffffff, RZ, 0xc0, !PT ;  /* 0x7fffffff00ff7812 */ /* 0x000fda000780c0ff */
[----:B------:R-:W-:Y:S01]  /*19e0*/  @!P0 MOV R2, R0 ;  /* 0x0000000000028202 */ /* 0x000fe20000000f00 */
[----:B------:R-:W-:Y:S06]  /*19f0*/  @!P0 BRA `(.L_x_39) ;  /* 0x0000000000448947 */ /* 0x000fec0003800000 */
[----:B------:R-:W-:-:S13]  /*1a00*/  FSETP.GEU.FTZ.AND P0, PT, R0, RZ, PT ;  /* 0x000000ff0000720b */ /* 0x000fda0003f1e000 */
[----:B------:R-:W-:Y:S01]  /*1a10*/  @!P0 IMAD.MOV.U32 R2, RZ, RZ, 0x7fffffff ;  /* 0x7fffffffff028424 */ /* 0x000fe200078e00ff */
[----:B------:R-:W-:Y:S06]  /*1a20*/  @!P0 BRA `(.L_x_39) ;  /* 0x0000000000388947 */ /* 0x000fec0003800000 */
[----:B------:R-:W-:-:S13]  /*1a30*/  FSETP.GTU.FTZ.AND P0, PT, |R0|, +INF , PT ;  /* 0x7f8000000000780b */ /* 0x000fda0003f1c200 */
[----:B------:R-:W-:Y:S01]  /*1a40*/  @P0 FADD.FTZ R2, R0, 1 ;  /* 0x3f80000000020421 */ /* 0x000fe20000010000 */
[----:B------:R-:W-:Y:S06]  /*1a50*/  @P0 BRA `(.L_x_39) ;  /* 0x00000000002c0947 */ /* 0x000fec0003800000 */
[----:B------:R-:W-:-:S13]  /*1a60*/  FSETP.NEU.FTZ.AND P0, PT, |R0|, +INF , PT ;  /* 0x7f8000000000780b */ /* 0x000fda0003f1d200 */
[----:B------:R-:W-:Y:S01]  /*1a70*/  @!P0 MOV R2, R0 ;  /* 0x0000000000028202 */ /* 0x000fe20000000f00 */
[----:B------:R-:W-:Y:S06]  /*1a80*/  @!P0 BRA `(.L_x_39) ;  /* 0x0000000000208947 */ /* 0x000fec0003800000 */
[----:B------:R-:W-:-:S04]  /*1a90*/  FFMA R0, R0, 1.84467440737095516160e+19, RZ ;  /* 0x5f80000000007823 */ /* 0x000fc800000000ff */
[----:B------:R-:W0:Y:S02]  /*1aa0*/  MUFU.RSQ R3, R0 ;  /* 0x0000000000037308 */ /* 0x000e240000001400 */
[----:B0-----:R-:W-:Y:S01]  /*1ab0*/  FMUL.FTZ R13, R0, R3 ;  /* 0x00000003000d7220 */ /* 0x001fe20000410000 */
[----:B------:R-:W-:-:S03]  /*1ac0*/  FMUL.FTZ R3, R3, 0.5 ;  /* 0x3f00000003037820 */ /* 0x000fc60000410000 */
[----:B------:R-:W-:-:S04]  /*1ad0*/  FADD.FTZ R2, -R13, -RZ ;  /* 0x800000ff0d027221 */ /* 0x000fc80000010100 */
[----:B------:R-:W-:-:S04]  /*1ae0*/  FFMA R2, R13, R2, R0 ;  /* 0x000000020d027223 */ /* 0x000fc80000000000 */
[----:B------:R-:W-:-:S04]  /*1af0*/  FFMA R2, R2, R3, R13 ;  /* 0x0000000302027223 */ /* 0x000fc8000000000d */
[----:B------:R-:W-:-:S07]  /*1b00*/  FMUL.FTZ R2, R2, 2.3283064365386962891e-10 ;  /* 0x2f80000002027820 */ /* 0x000fce0000410000 */
.L_x_39:
[----:B------:R-:W-:Y:S01]  /*1b10*/  HFMA2 R3, -RZ, RZ, 0, 0 ;  /* 0x00000000ff037431 */ /* 0x000fe200000001ff */
[----:B------:R-:W-:Y:S01]  /*1b20*/  MOV R0, R2 ;  /* 0x0000000200007202 */ /* 0x000fe20000000f00 */
[----:B------:R-:W-:-:S04]  /*1b30*/  IMAD.MOV.U32 R2, RZ, RZ, R14 ;  /* 0x000000ffff027224 */ /* 0x000fc800078e000e */
[----:B------:R-:W-:Y:S05]  /*1b40*/  RET.REL.NODEC R2 `(_Z7computefiiffifffff) ;  /* 0xffffffe4022c7950 */ /* 0x000fea0003c3ffff */
        .weak           $__internal_1_$__cuda_sm3x_div_rn_noftz_f32_slowpath
        .type           $__internal_1_$__cuda_sm3x_div_rn_noftz_f32_slowpath,@function
        .size           $__internal_1_$__cuda_sm3x_div_rn_noftz_f32_slowpath,(.L_x_50 - $__internal_1_$__cuda_sm3x_div_rn_noftz_f32_slowpath)
$__internal_1_$__cuda_sm3x_div_rn_noftz_f32_slowpath:
[----:B------:R-:W-:Y:S02]  /*1b50*/  SHF.R.U32.HI R13, RZ, 0x17, R3 ;  /* 0x00000017ff0d7819 */ /* 0x000fe40000011603 */
[----:B------:R-:W-:Y:S02]  /*1b60*/  SHF.R.U32.HI R15, RZ, 0x17, R2 ;  /* 0x00000017ff0f7819 */ /* 0x000fe40000011602 */
[----:B------:R-:W-:Y:S02]  /*1b70*/  LOP3.LUT R13, R13, 0xff, RZ, 0xc0, !PT ;  /* 0x000000ff0d0d7812 */ /* 0x000fe400078ec0ff */
[----:B------:R-:W-:Y:S02]  /*1b80*/  LOP3.LUT R17, R15, 0xff, RZ, 0xc0, !PT ;  /* 0x000000ff0f117812 */ /* 0x000fe400078ec0ff */
[----:B------:R-:W-:-:S03]  /*1b90*/  IADD3 R18, PT, PT, R13, -0x1, RZ ;  /* 0xffffffff0d127810 */ /* 0x000fc60007ffe0ff */
[----:B------:R-:W-:Y:S01]  /*1ba0*/  VIADD R16, R17, 0xffffffff ;  /* 0xffffffff11107836 */ /* 0x000fe20000000000 */
[----:B------:R-:W-:-:S04]  /*1bb0*/  ISETP.GT.U32.AND P0, PT, R18, 0xfd, PT ;  /* 0x000000fd1200780c */ /* 0x000fc80003f04070 */
[----:B------:R-:W-:-:S13]  /*1bc0*/  ISETP.GT.U32.OR P0, PT, R16, 0xfd, P0 ;  /* 0x000000fd1000780c */ /* 0x000fda0000704470 */
[----:B------:R-:W-:Y:S01]  /*1bd0*/  @!P0 MOV R15, RZ ;  /* 0x000000ff000f8202 */ /* 0x000fe20000000f00 */
[----:B------:R-:W-:Y:S06]  /*1be0*/  @!P0 BRA `(.L_x_40) ;  /* 0x00000000005c8947 */ /* 0x000fec0003800000 */
[----:B------:R-:W-:Y:S02]  /*1bf0*/  FSETP.GTU.FTZ.AND P0, PT, |R2|, +INF , PT ;  /* 0x7f8000000200780b */ /* 0x000fe40003f1c200 */
[----:B------:R-:W-:-:S04]  /*1c00*/  FSETP.GTU.FTZ.AND P1, PT, |R3|, +INF , PT ;  /* 0x7f8000000300780b */ /* 0x000fc80003f3c200 */
[----:B------:R-:W-:-:S13]  /*1c10*/  PLOP3.LUT P0, PT, P0, P1, PT, 0xf8, 0x8f ;  /* 0x00000000008f781c */ /* 0x000fda0000703f70 */
[----:B------:R-:W-:Y:S05]  /*1c20*/  @P0 BRA `(.L_x_41) ;  /* 0x0000000400440947 */ /* 0x000fea0003800000 */
[----:B------:R-:W-:-:S13]  /*1c30*/  LOP3.LUT P0, RZ, R3, 0x7fffffff, R2, 0xc8, !PT ;  /* 0x7fffffff03ff7812 */ /* 0x000fda000780c802 */
[----:B------:R-:W-:Y:S05]  /*1c40*/  @!P0 BRA `(.L_x_42) ;  /* 0x0000000400348947 */ /* 0x000fea0003800000 */
[C---:B------:R-:W-:Y:S02]  /*1c50*/  FSETP.NEU.FTZ.AND P3, PT, |R2|.reuse, +INF , PT ;  /* 0x7f8000000200780b */ /* 0x040fe40003f7d200 */
[----:B------:R-:W-:Y:S02]  /*1c60*/  FSETP.NEU.FTZ.AND P1, PT, |R3|, +INF , PT ;  /* 0x7f8000000300780b */ /* 0x000fe40003f3d200 */
[----:B------:R-:W-:-:S11]  /*1c70*/  FSETP.NEU.FTZ.AND P0, PT, |R2|, +INF , PT ;  /* 0x7f8000000200780b */ /* 0x000fd60003f1d200 */
[----:B------:R-:W-:Y:S05]  /*1c80*/  @!P1 BRA !P3, `(.L_x_42) ;  /* 0x0000000400249947 */ /* 0x000fea0005800000 */
[----:B------:R-:W-:-:S04]  /*1c90*/  LOP3.LUT P3, RZ, R2, 0x7fffffff, RZ, 0xc0, !PT ;  /* 0x7fffffff02ff7812 */ /* 0x000fc8000786c0ff */
[----:B------:R-:W-:-:S13]  /*1ca0*/  PLOP3.LUT P1, PT, P1, P3, PT, 0x2f, 0xf2 ;  /* 0x0000000000f2781c */ /* 0x000fda0000f26577 */
[----:B------:R-:W-:Y:S05]  /*1cb0*/  @P1 BRA `(.L_x_43) ;  /* 0x0000000400101947 */ /* 0x000fea0003800000 */
[----:B------:R-:W-:-:S04]  /*1cc0*/  LOP3.LUT P1, RZ, R3, 0x7fffffff, RZ, 0xc0, !PT ;  /* 0x7fffffff03ff7812 */ /* 0x000fc8000782c0ff */
[----:B------:R-:W-:-:S13]  /*1cd0*/  PLOP3.LUT P0, PT, P0, P1, PT, 0x2f, 0xf2 ;  /* 0x0000000000f2781c */ /* 0x000fda0000702577 */
[----:B------:R-:W-:Y:S05]  /*1ce0*/  @P0 BRA `(.L_x_44) ;  /* 0x0000000000f80947 */ /* 0x000fea0003800000 */
[----:B------:R-:W-:Y:S02]  /*1cf0*/  ISETP.GE.AND P0, PT, R16, RZ, PT ;  /* 0x000000ff1000720c */ /* 0x000fe40003f06270 */
[----:B------:R-:W-:-:S11]  /*1d00*/  ISETP.GE.AND P1, PT, R18, RZ, PT ;  /* 0x000000ff1200720c */ /* 0x000fd60003f26270 */
[----:B------:R-:W-:Y:S01]  /*1d10*/  @P0 MOV R15, RZ ;  /* 0x000000ff000f0202 */ /* 0x000fe20000000f00 */
[----:B------:R-:W-:Y:S02]  /*1d20*/  @!P0 IMAD.MOV.U32 R15, RZ, RZ, -0x40 ;  /* 0xffffffc0ff0f8424 */ /* 0x000fe400078e00ff */
[----:B------:R-:W-:Y:S01]  /*1d30*/  @!P0 FFMA R2, R2, 1.84467440737095516160e+19, RZ ;  /* 0x5f80000002028823 */ /* 0x000fe200000000ff */
[----:B------:R-:W-:Y:S02]  /*1d40*/  @!P1 FFMA R3, R3, 1.84467440737095516160e+19, RZ ;  /* 0x5f80000003039823 */ /* 0x000fe400000000ff */
[----:B------:R-:W-:-:S07]  /*1d50*/  @!P1 IADD3 R15, PT, PT, R15, 0x40, RZ ;  /* 0x000000400f0f9810 */ /* 0x000fce0007ffe0ff */
.L_x_40:
[----:B------:R-:W-:Y:S01]  /*1d60*/  LEA R16, R13, 0xc0800000, 0x17 ;  /* 0xc08000000d107811 */ /* 0x000fe200078eb8ff */
[----:B------:R-:W-:-:S03]  /*1d70*/  VIADD R17, R17, 0xffffff81 ;  /* 0xffffff8111117836 */ /* 0x000fc60000000000 */
[----:B------:R-:W-:Y:S01]  /*1d80*/  IADD3 R18, PT, PT, -R16, R3, RZ ;  /* 0x0000000310127210 */ /* 0x000fe20007ffe1ff */
[----:B------:R-:W-:-:S03]  /*1d90*/  IMAD R2, R17, -0x800000, R2 ;  /* 0xff80000011027824 */ /* 0x000fc600078e0202 */
[----:B------:R0:W1:Y:S01]  /*1da0*/  MUFU.RCP R3, R18 ;  /* 0x0000001200037308 */ /* 0x0000620000001000 */
[----:B------:R-:W-:Y:S01]  /*1db0*/  FADD.FTZ R19, -R18, -RZ ;  /* 0x800000ff12137221 */ /* 0x000fe20000010100 */
[----:B0-----:R-:W-:-:S04]  /*1dc0*/  IADD3 R18, PT, PT, R17, 0x7f, -R13 ;  /* 0x0000007f11127810 */ /* 0x001fc80007ffe80d */
[----:B------:R-:W-:Y:S01]  /*1dd0*/  IADD3 R18, PT, PT, R18, R15, RZ ;  /* 0x0000000f12127210 */ /* 0x000fe20007ffe0ff */
[----:B-1----:R-:W-:-:S04]  /*1de0*/  FFMA R16, R3, R19, 1 ;  /* 0x3f80000003107423 */ /* 0x002fc80000000013 */
[----:B------:R-:W-:-:S04]  /*1df0*/  FFMA R3, R3, R16, R3 ;  /* 0x0000001003037223 */ /* 0x000fc80000000003 */
[----:B------:R-:W-:-:S04]  /*1e00*/  FFMA R16, R2, R3, RZ ;  /* 0x0000000302107223 */ /* 0x000fc800000000ff */
[----:B------:R-:W-:-:S04]  /*1e10*/  FFMA R20, R19, R16, R2 ;  /* 0x0000001013147223 */ /* 0x000fc80000000002 */
[----:B------:R-:W-:-:S04]  /*1e20*/  FFMA R16, R3, R20, R16 ;  /* 0x0000001403107223 */ /* 0x000fc80000000010 */
[----:B------:R-:W-:-:S04]  /*1e30*/  FFMA R19, R19, R16, R2 ;  /* 0x0000001013137223 */ /* 0x000fc80000000002 */
[----:B------:R-:W-:-:S05]  /*1e40*/  FFMA R2, R3, R19, R16 ;  /* 0x0000001303027223 */ /* 0x000fca0000000010 */
[----:B------:R-:W-:-:S04]  /*1e50*/  SHF.R.U32.HI R13, RZ, 0x17, R2 ;  /* 0x00000017ff0d7819 */ /* 0x000fc80000011602 */
[----:B------:R-:W-:-:S04]  /*1e60*/  LOP3.LUT R13, R13, 0xff, RZ, 0xc0, !PT ;  /* 0x000000ff0d0d7812 */ /* 0x000fc800078ec0ff */
[----:B------:R-:W-:-:S05]  /*1e70*/  IADD3 R17, PT, PT, R13, R18, RZ ;  /* 0x000000120d117210 */ /* 0x000fca0007ffe0ff */
[----:B------:R-:W-:-:S05]  /*1e80*/  VIADD R13, R17, 0xffffffff ;  /* 0xffffffff110d7836 */ /* 0x000fca0000000000 */
[----:B------:R-:W-:-:S13]  /*1e90*/  ISETP.GE.U32.AND P0, PT, R13, 0xfe, PT ;  /* 0x000000fe0d00780c */ /* 0x000fda0003f06070 */
[----:B------:R-:W-:Y:S05]  /*1ea0*/  @!P0 BRA `(.L_x_45) ;  /* 0x0000000000808947 */ /* 0x000fea0003800000 */
[----:B------:R-:W-:-:S13]  /*1eb0*/  ISETP.GT.AND P0, PT, R17, 0xfe, PT ;  /* 0x000000fe1100780c */ /* 0x000fda0003f04270 */
[----:B------:R-:W-:Y:S05]  /*1ec0*/  @P0 BRA `(.L_x_46) ;  /* 0x00000000006c0947 */ /* 0x000fea0003800000 */
[----:B------:R-:W-:-:S13]  /*1ed0*/  ISETP.GE.AND P0, PT, R17, 0x1, PT ;  /* 0x000000011100780c */ /* 0x000fda0003f06270 */
[----:B------:R-:W-:Y:S05]  /*1ee0*/  @P0 BRA `(.L_x_47) ;  /* 0x0000000000980947 */ /* 0x000fea0003800000 */
[----:B------:R-:W-:Y:S02]  /*1ef0*/  ISETP.GE.AND P0, PT, R17, -0x18, PT ;  /* 0xffffffe81100780c */ /* 0x000fe40003f06270 */
[----:B------:R-:W-:-:S11]  /*1f00*/  LOP3.LUT R2, R2, 0x80000000, RZ, 0xc0, !PT ;  /* 0x8000000002027812 */ /* 0x000fd600078ec0ff */
[----:B------:R-:W-:Y:S05]  /*1f10*/  @!P0 BRA `(.L_x_47) ;  /* 0x00000000008c8947 */ /* 0x000fea0003800000 */
[-CC-:B------:R-:W-:Y:S01]  /*1f20*/  FFMA.RZ R13, R3, R19.reuse, R16.reuse ;  /* 0x00000013030d7223 */ /* 0x180fe2000000c010 */
[C---:B------:R-:W-:Y:S02]  /*1f30*/  IADD3 R18, PT, PT, R17.reuse, 0x20, RZ ;  /* 0x0000002011127810 */ /* 0x040fe40007ffe0ff */
[----:B------:R-:W-:Y:S02]  /*1f40*/  ISETP.NE.AND P3, PT, R17, RZ, PT ;  /* 0x000000ff1100720c */ /* 0x000fe40003f65270 */
[----:B------:R-:W-:Y:S01]  /*1f50*/  LOP3.LUT R15, R13, 0x7fffff, RZ, 0xc0, !PT ;  /* 0x007fffff0d0f7812 */ /* 0x000fe200078ec0ff */
[CCC-:B------:R-:W-:Y:S01]  /*1f60*/  FFMA.RP R13, R3.reuse, R19.reuse, R16.reuse ;  /* 0x00000013030d7223 */ /* 0x1c0fe20000008010 */
[----:B------:R-:W-:Y:S01]  /*1f70*/  FFMA.RM R16, R3, R19, R16 ;  /* 0x0000001303107223 */ /* 0x000fe20000004010 */
[----:B------:R-:W-:Y:S02]  /*1f80*/  ISETP.NE.AND P1, PT, R17, RZ, PT ;  /* 0x000000ff1100720c */ /* 0x000fe40003f25270 */
[----:B------:R-:W-:-:S02]  /*1f90*/  LOP3.LUT R15, R15, 0x800000, RZ, 0xfc, !PT ;  /* 0x008000000f0f7812 */ /* 0x000fc400078efcff */
[----:B------:R-:W-:Y:S02]  /*1fa0*/  IADD3 R3, PT, PT, -R17, RZ, RZ ;  /* 0x000000ff11037210 */ /* 0x000fe40007ffe1ff */
[----:B------:R-:W-:Y:S02]  /*1fb0*/  SHF.L.U32 R18, R15, R18, RZ ;  /* 0x000000120f127219 */ /* 0x000fe400000006ff */
[----:B------:R-:W-:Y:S02]  /*1fc0*/  FSETP.NEU.FTZ.AND P0, PT, R13, R16, PT ;  /* 0x000000100d00720b */ /* 0x000fe40003f1d000 */
[----:B------:R-:W-:Y:S02]  /*1fd0*/  SEL R16, R3, RZ, P3 ;  /* 0x000000ff03107207 */ /* 0x000fe40001800000 */
[----:B------:R-:W-:Y:S02]  /*1fe0*/  ISETP.NE.AND P1, PT, R18, RZ, P1 ;  /* 0x000000ff1200720c */ /* 0x000fe40000f25270 */
[----:B------:R-:W-:-:S02]  /*1ff0*/  SHF.R.U32.HI R16, RZ, R16, R15 ;  /* 0x00000010ff107219 */ /* 0x000fc4000001160f */
[----:B------:R-:W-:Y:S02]  /*2000*/  PLOP3.LUT P0, PT, P0, P1, PT, 0xf8, 0x8f ;  /* 0x00000000008f781c */ /* 0x000fe40000703f70 */
[----:B------:R-:W-:Y:S02]  /*2010*/  SHF.R.U32.HI R18, RZ, 0x1, R16 ;  /* 0x00000001ff127819 */ /* 0x000fe40000011610 */
[----:B------:R-:W-:-:S04]  /*2020*/  SEL R3, RZ, 0x1, !P0 ;  /* 0x00000001ff037807 */ /* 0x000fc80004000000 */
[----:B------:R-:W-:-:S04]  /*2030*/  LOP3.LUT R3, R3, 0x1, R18, 0xf8, !PT ;  /* 0x0000000103037812 */ /* 0x000fc800078ef812 */
[----:B------:R-:W-:-:S05]  /*2040*/  LOP3.LUT R3, R3, R16, RZ, 0xc0, !PT ;  /* 0x0000001003037212 */ /* 0x000fca00078ec0ff */
[----:B------:R-:W-:-:S05]  /*2050*/  IMAD.IADD R3, R18, 0x1, R3 ;  /* 0x0000000112037824 */ /* 0x000fca00078e0203 */
[----:B------:R-:W-:Y:S01]  /*2060*/  LOP3.LUT R2, R3, R2, RZ, 0xfc, !PT ;  /* 0x0000000203027212 */ /* 0x000fe200078efcff */
[----:B------:R-:W-:Y:S06]  /*2070*/  BRA `(.L_x_47) ;  /* 0x0000000000347947 */ /* 0x000fec0003800000 */
.L_x_46:
[----:B------:R-:W-:-:S04]  /*2080*/  LOP3.LUT R2, R2, 0x80000000, RZ, 0xc0, !PT ;  /* 0x8000000002027812 */ /* 0x000fc800078ec0ff */
[----:B------:R-:W-:Y:S01]  /*2090*/  LOP3.LUT R2, R2, 0x7f800000, RZ, 0xfc, !PT ;  /* 0x7f80000002027812 */ /* 0x000fe200078efcff */
[----:B------:R-:W-:Y:S06]  /*20a0*/  BRA `(.L_x_47) ;  /* 0x0000000000287947 */ /* 0x000fec0003800000 */
.L_x_45:
[----:B------:R-:W-:Y:S01]  /*20b0*/  LEA R2, R18, R2, 0x17 ;  /* 0x0000000212027211 */ /* 0x000fe200078eb8ff */
[----:B------:R-:W-:Y:S06]  /*20c0*/  BRA `(.L_x_47) ;  /* 0x0000000000207947 */ /* 0x000fec0003800000 */
.L_x_44:
[----:B------:R-:W-:-:S04]  /*20d0*/  LOP3.LUT R2, R3, 0x80000000, R2, 0x48, !PT ;  /* 0x8000000003027812 */ /* 0x000fc800078e4802 */
[----:B------:R-:W-:Y:S01]  /*20e0*/  LOP3.LUT R2, R2, 0x7f800000, RZ, 0xfc, !PT ;  /* 0x7f80000002027812 */ /* 0x000fe200078efcff */
[----:B------:R-:W-:Y:S06]  /*20f0*/  BRA `(.L_x_47) ;  /* 0x0000000000147947 */ /* 0x000fec0003800000 */
.L_x_43:
[----:B------:R-:W-:Y:S01]  /*2100*/  LOP3.LUT R2, R3, 0x80000000, R2, 0x48, !PT ;  /* 0x8000000003027812 */ /* 0x000fe200078e4802 */
[----:B------:R-:W-:Y:S06]  /*2110*/  BRA `(.L_x_47) ;  /* 0x00000000000c7947 */ /* 0x000fec0003800000 */
.L_x_42:
[----:B------:R-:W0:Y:S01]  /*2120*/  MUFU.RSQ R2, -QNAN ;  /* 0xffc0000000027908 */ /* 0x000e220000001400 */
[----:B------:R-:W-:Y:S05]  /*2130*/  BRA `(.L_x_47) ;  /* 0x0000000000047947 */ /* 0x000fea0003800000 */
.L_x_41:
[----:B------:R-:W-:-:S07]  /*2140*/  FADD.FTZ R2, R2, R3 ;  /* 0x0000000302027221 */ /* 0x000fce0000010000 */
.L_x_47:
[----:B------:R-:W-:-:S04]  /*2150*/  HFMA2 R15, -RZ, RZ, 0, 0 ;  /* 0x00000000ff0f7431 */ /* 0x000fc800000001ff */
[----:B0-----:R-:W-:Y:S05]  /*2160*/  RET.REL.NODEC R14 `(_Z7computefiiffifffff) ;  /* 0xffffffdc0ea47950 */ /* 0x001fea0003c3ffff */
.L_x_48:
[----:B------:R-:W-:-:S00]  /*2170*/  BRA `(.L_x_48) ;  /* 0xfffffffc00fc7947 */ /* 0x000fc0000383ffff */
[----:B------:R-:W-:-:S00]  /*2180*/  NOP ;  /* 0x0000000000007918 */ /* 0x000fc00000000000 */
[----:B------:R-:W-:-:S00]  /*2190*/  NOP ;  /* 0x0000000000007918 */ /* 0x000fc00000000000 */
[----:B------:R-:W-:-:S00]  /*21a0*/  NOP ;  /* 0x0000000000007918 */ /* 0x000fc00000000000 */
[----:B------:R-:W-:-:S00]  /*21b0*/  NOP ;  /* 0x0000000000007918 */ /* 0x000fc00000000000 */
[----:B------:R-:W-:-:S00]  /*21c0*/  NOP ;  /* 0x0000000000007918 */ /* 0x000fc00000000000 */
[----:B------:R-:W-:-:S00]  /*21d0*/  NOP ;  /* 0x0000000000007918 */ /* 0x000fc00000000000 */
[----:B------:R-:W-:-:S00]  /*21e0*/  NOP ;  /* 0x0000000000007918 */ /* 0x000fc00000000000 */
[----:B------:R-:W-:-:S00]  /*21f0*/  NOP ;  /* 0x0000000000007918 */ /* 0x000fc00000000000 */
.L_x_50:


//--------------------- .nv.global.init           --------------------------
	.section	.nv.global.init,"aw",@progbits
.nv.global.init:
	.type		$str,@object
	.size		$str,(.L_0 - $str)
$str:
        /*0000*/ 	.byte	0x25, 0x2e, 0x31, 0x37, 0x67, 0x0a, 0x00
.L_0:


//--------------------- .nv.shared.reserved.0     --------------------------
	.section	.nv.shared.reserved.0,"aw",@nobits
	.weak		__nv_reservedSMEM_offset_0_alias
	.size		__nv_reservedSMEM_offset_0_alias, 0, 64
	.other		__nv_reservedSMEM_offset_0_alias,@"STO_CUDA_RESERVED_SHARED STV_DEFAULT"
__nv_reservedSMEM_offset_0_alias:
	.zero		0
	.zero		64


//--------------------- .nv.constant0._Z7computefiiffifffff --------------------------
	.section	.nv.constant0._Z7computefiiffifffff,"a",@progbits
	.sectionflags	@""
	.align	4
.nv.constant0._Z7computefiiffifffff:
	.zero		940


//--------------------- SYMBOLS --------------------------

	.type		.nv.reservedSmem.offset0,@object
	.size		.nv.reservedSmem.offset0,0x4
	.type		vprintf,@function
